	.target	sm_90a

	.elftype	@"ET_EXEC"


//--------------------- .note.nv.tkinfo           --------------------------
	.section	.note.nv.tkinfo,"",@"SHT_NOTE"
	.sectionflags	@"SHF_NOTE_NV_TKINFO"
	.tkinfo
        /*0018*/ 	.word	0x00000002
        /*0030*/ 	.string	""
        /*0030*/ 	.string	"ptxas"
        /*0030*/ 	.string	"Cuda compilation tools, release 13.0, V13.0.88"
        /*0030*/ 	.string	"Build cuda_13.0.r13.0/compiler.36424714_0"
        /*0030*/ 	.string	"-arch sm_90a -m 64 "



//--------------------- .note.nv.cuinfo           --------------------------
	.section	.note.nv.cuinfo,"",@"SHT_NOTE"
	.sectionflags	@"SHF_NOTE_NV_CUINFO"
        /*0018*/ 	.short	0x0002
        /*001a*/ 	.short	0x005a
        /*001c*/ 	.short	0x0082
	.zero		2


//--------------------- .nv.info                  --------------------------
	.section	.nv.info,"",@"SHT_CUDA_INFO"
	.align	4


	//----- nvinfo : EIATTR_REGCOUNT
	.align		4
        /*0000*/ 	.byte	0x04, 0x2f
        /*0002*/ 	.short	(.L_15 - .L_14)
	.align		4
.L_14:
        /*0004*/ 	.word	index@(_ZN7cutlass13device_kernelINS_4gemm6kernel13GemmUniversalIN4cute5tupleIJiiiiEEENS1_10collective13CollectiveMmaINS1_34MainloopSm90TmaGmmaWarpSpecializedILi5ENS5_IJNS4_1CILi2EEENSA_ILi1EEESC_EEENS1_35KernelTmaWarpSpecializedCooperativeEEENS5_IJNSA_ILi256EEENSA_ILi128EEENSA_ILi64EEEEEENS_10bfloat16_tENS5_IJlSC_lEEESK_SL_NS4_8TiledMMAINS4_8MMA_AtomIJNS4_4SM904GMMA28MMA_64x128x16_F32BF16BF16_SSILNSP_5MajorE0ELSR_0ELNSP_7ScaleInE1ELSS_1EEEEEENS4_6LayoutISD_NS5_IJSC_NSA_ILi0EEESW_EEEEENS5_IJNS4_10UnderscoreESZ_SZ_EEEEENS4_13SM90_TMA_LOADENS4_14ComposedLayoutINS4_7SwizzleILi3ELi4ELi3EEENS4_18smem_ptr_flag_bitsILi16EEENSV_INS5_IJNSA_ILi8EEESI_EEENS5_IJSI_SC_EEEEEEEvNS4_8identityENS4_23SM90_TMA_LOAD_MULTICASTES1C_vS1D_EENS_8epilogue10collective6detail29Sm90TmaWarpSpecializedAdapterINS1H_15DefaultEpilogueISK_SL_SL_NS1G_6thread17LinearCombinationISK_Li1EffLNS1L_9ScaleType4KindE0ELNS_15FloatRoundStyleE2ESK_EENS1_15EpilogueDefaultEEEEEvvEEEEvNT_6ParamsE)
        /*0008*/ 	.word	0x000000a8


	//----- nvinfo : EIATTR_FRAME_SIZE
	.align		4
.L_15:
        /*000c*/ 	.byte	0x04, 0x11
        /*000e*/ 	.short	(.L_17 - .L_16)
	.align		4
.L_16:
        /*0010*/ 	.word	index@(_ZN7cutlass13device_kernelINS_4gemm6kernel13GemmUniversalIN4cute5tupleIJiiiiEEENS1_10collective13CollectiveMmaINS1_34MainloopSm90TmaGmmaWarpSpecializedILi5ENS5_IJNS4_1CILi2EEENSA_ILi1EEESC_EEENS1_35KernelTmaWarpSpecializedCooperativeEEENS5_IJNSA_ILi256EEENSA_ILi128EEENSA_ILi64EEEEEENS_10bfloat16_tENS5_IJlSC_lEEESK_SL_NS4_8TiledMMAINS4_8MMA_AtomIJNS4_4SM904GMMA28MMA_64x128x16_F32BF16BF16_SSILNSP_5MajorE0ELSR_0ELNSP_7ScaleInE1ELSS_1EEEEEENS4_6LayoutISD_NS5_IJSC_NSA_ILi0EEESW_EEEEENS5_IJNS4_10UnderscoreESZ_SZ_EEEEENS4_13SM90_TMA_LOADENS4_14ComposedLayoutINS4_7SwizzleILi3ELi4ELi3EEENS4_18smem_ptr_flag_bitsILi16EEENSV_INS5_IJNSA_ILi8EEESI_EEENS5_IJSI_SC_EEEEEEEvNS4_8identityENS4_23SM90_TMA_LOAD_MULTICASTES1C_vS1D_EENS_8epilogue10collective6detail29Sm90TmaWarpSpecializedAdapterINS1H_15DefaultEpilogueISK_SL_SL_NS1G_6thread17LinearCombinationISK_Li1EffLNS1L_9ScaleType4KindE0ELNS_15FloatRoundStyleE2ESK_EENS1_15EpilogueDefaultEEEEEvvEEEEvNT_6ParamsE)
        /*0014*/ 	.word	0x00000000


	//----- nvinfo : EIATTR_MIN_STACK_SIZE
	.align		4
.L_17:
        /*0018*/ 	.byte	0x04, 0x12
        /*001a*/ 	.short	(.L_19 - .L_18)
	.align		4
.L_18:
        /*001c*/ 	.word	index@(_ZN7cutlass13device_kernelINS_4gemm6kernel13GemmUniversalIN4cute5tupleIJiiiiEEENS1_10collective13CollectiveMmaINS1_34MainloopSm90TmaGmmaWarpSpecializedILi5ENS5_IJNS4_1CILi2EEENSA_ILi1EEESC_EEENS1_35KernelTmaWarpSpecializedCooperativeEEENS5_IJNSA_ILi256EEENSA_ILi128EEENSA_ILi64EEEEEENS_10bfloat16_tENS5_IJlSC_lEEESK_SL_NS4_8TiledMMAINS4_8MMA_AtomIJNS4_4SM904GMMA28MMA_64x128x16_F32BF16BF16_SSILNSP_5MajorE0ELSR_0ELNSP_7ScaleInE1ELSS_1EEEEEENS4_6LayoutISD_NS5_IJSC_NSA_ILi0EEESW_EEEEENS5_IJNS4_10UnderscoreESZ_SZ_EEEEENS4_13SM90_TMA_LOADENS4_14ComposedLayoutINS4_7SwizzleILi3ELi4ELi3EEENS4_18smem_ptr_flag_bitsILi16EEENSV_INS5_IJNSA_ILi8EEESI_EEENS5_IJSI_SC_EEEEEEEvNS4_8identityENS4_23SM90_TMA_LOAD_MULTICASTES1C_vS1D_EENS_8epilogue10collective6detail29Sm90TmaWarpSpecializedAdapterINS1H_15DefaultEpilogueISK_SL_SL_NS1G_6thread17LinearCombinationISK_Li1EffLNS1L_9ScaleType4KindE0ELNS_15FloatRoundStyleE2ESK_EENS1_15EpilogueDefaultEEEEEvvEEEEvNT_6ParamsE)
        /*0020*/ 	.word	0x00000000
.L_19:


//--------------------- .nv.compat                --------------------------
	.section	.nv.compat,"",@"SHT_CUDA_COMPAT_INFO"
	.align	4
        /*0000*/ 	.byte	0x02, 0x09, 0x01, 0x00, 0x02, 0x02, 0x04, 0x00, 0x02, 0x05, 0x05, 0x00, 0x03, 0x07, 0x01, 0x01
        /*0010*/ 	.byte	0x02, 0x03, 0x01, 0x00, 0x02, 0x06, 0x01, 0x00, 0x04, 0x0b, 0x08, 0x00, 0x00, 0x00, 0x00, 0x00
        /*0020*/ 	.byte	0x00, 0x00, 0x00, 0x00


//--------------------- .nv.info._ZN7cutlass13device_kernelINS_4gemm6kernel13GemmUniversalIN4cute5tupleIJiiiiEEENS1_10collective13CollectiveMmaINS1_34MainloopSm90TmaGmmaWarpSpecializedILi5ENS5_IJNS4_1CILi2EEENSA_ILi1EEESC_EEENS1_35KernelTmaWarpSpecializedCooperativeEEENS5_IJNSA_ILi256EEENSA_ILi128EEENSA_ILi64EEEEEENS_10bfloat16_tENS5_IJlSC_lEEESK_SL_NS4_8TiledMMAINS4_8MMA_AtomIJNS4_4SM904GMMA28MMA_64x128x16_F32BF16BF16_SSILNSP_5MajorE0ELSR_0ELNSP_7ScaleInE1ELSS_1EEEEEENS4_6LayoutISD_NS5_IJSC_NSA_ILi0EEESW_EEEEENS5_IJNS4_10UnderscoreESZ_SZ_EEEEENS4_13SM90_TMA_LOADENS4_14ComposedLayoutINS4_7SwizzleILi3ELi4ELi3EEENS4_18smem_ptr_flag_bitsILi16EEENSV_INS5_IJNSA_ILi8EEESI_EEENS5_IJSI_SC_EEEEEEEvNS4_8identityENS4_23SM90_TMA_LOAD_MULTICASTES1C_vS1D_EENS_8epilogue10collective6detail29Sm90TmaWarpSpecializedAdapterINS1H_15DefaultEpilogueISK_SL_SL_NS1G_6thread17LinearCombinationISK_Li1EffLNS1L_9ScaleType4KindE0ELNS_15FloatRoundStyleE2ESK_EENS1_15EpilogueDefaultEEEEEvvEEEEvNT_6ParamsE --------------------------
	.section	.nv.info._ZN7cutlass13device_kernelINS_4gemm6kernel13GemmUniversalIN4cute5tupleIJiiiiEEENS1_10collective13CollectiveMmaINS1_34MainloopSm90TmaGmmaWarpSpecializedILi5ENS5_IJNS4_1CILi2EEENSA_ILi1EEESC_EEENS1_35KernelTmaWarpSpecializedCooperativeEEENS5_IJNSA_ILi256EEENSA_ILi128EEENSA_ILi64EEEEEENS_10bfloat16_tENS5_IJlSC_lEEESK_SL_NS4_8TiledMMAINS4_8MMA_AtomIJNS4_4SM904GMMA28MMA_64x128x16_F32BF16BF16_SSILNSP_5MajorE0ELSR_0ELNSP_7ScaleInE1ELSS_1EEEEEENS4_6LayoutISD_NS5_IJSC_NSA_ILi0EEESW_EEEEENS5_IJNS4_10UnderscoreESZ_SZ_EEEEENS4_13SM90_TMA_LOADENS4_14ComposedLayoutINS4_7SwizzleILi3ELi4ELi3EEENS4_18smem_ptr_flag_bitsILi16EEENSV_INS5_IJNSA_ILi8EEESI_EEENS5_IJSI_SC_EEEEEEEvNS4_8identityENS4_23SM90_TMA_LOAD_MULTICASTES1C_vS1D_EENS_8epilogue10collective6detail29Sm90TmaWarpSpecializedAdapterINS1H_15DefaultEpilogueISK_SL_SL_NS1G_6thread17LinearCombinationISK_Li1EffLNS1L_9ScaleType4KindE0ELNS_15FloatRoundStyleE2ESK_EENS1_15EpilogueDefaultEEEEEvvEEEEvNT_6ParamsE,"",@"SHT_CUDA_INFO"
	.sectionflags	@""
	.align	4


	//----- nvinfo : EIATTR_CUDA_API_VERSION
	.align		4
        /*0000*/ 	.byte	0x04, 0x37
        /*0002*/ 	.short	(.L_21 - .L_20)
.L_20:
        /*0004*/ 	.word	0x00000082


	//----- nvinfo : EIATTR_KPARAM_INFO
	.align		4
.L_21:
        /*0008*/ 	.byte	0x04, 0x17
        /*000a*/ 	.short	(.L_23 - .L_22)
.L_22:
        /*000c*/ 	.word	0x00000000
        /*0010*/ 	.short	0x0000
        /*0012*/ 	.short	0x0070
        /*0014*/ 	.byte	0x00, 0xf0, 0x01, 0x10


	//----- nvinfo : EIATTR_SPARSE_MMA_MASK
	.align		4
.L_23:
        /*0018*/ 	.byte	0x03, 0x50
        /*001a*/ 	.short	0x0000


	//----- nvinfo : EIATTR_MAXREG_COUNT
	.align		4
        /*001c*/ 	.byte	0x03, 0x1b
        /*001e*/ 	.short	0x00a8


	//----- nvinfo : EIATTR_NUM_BARRIERS
	.align		4
        /*0020*/ 	.byte	0x02, 0x4c
        /*0022*/ 	.byte	0x01
	.zero		1


	//----- nvinfo : EIATTR_EXTERNS
	.align		4
        /*0024*/ 	.byte	0x04, 0x0f
        /*0026*/ 	.short	(.L_25 - .L_24)


	//   ....[0]....
	.align		4
.L_24:
        /*0028*/ 	.word	index@(__assertfail)


	//----- nvinfo : EIATTR_MERCURY_ISA_VERSION
	.align		4
.L_25:
        /*002c*/ 	.byte	0x03, 0x5f
        /*002e*/ 	.short	0x0101


	//----- nvinfo : EIATTR_INT_WARP_WIDE_INSTR_OFFSETS
	.align		4
        /*0030*/ 	.byte	0x04, 0x31
        /*0032*/ 	.short	(.L_27 - .L_26)


	//   ....[0]....
.L_26:
        /*0034*/ 	.word	0x000004a0


	//   ....[1]....
        /*0038*/ 	.word	0x000004d0


	//   ....[2]....
        /*003c*/ 	.word	0x00000690


	//----- nvinfo : EIATTR_COOP_GROUP_MASK_REGIDS
	.align		4
.L_27:
        /*0040*/ 	.byte	0x04, 0x29
        /*0042*/ 	.short	(.L_29 - .L_28)


	//   ....[0]....
.L_28:
        /*0044*/ 	.word	0xffffffff


	//   ....[1]....
        /*0048*/ 	.word	0xffffffff


	//   ....[2]....
        /*004c*/ 	.word	0xffffffff


	//   ....[3]....
        /*0050*/ 	.word	0xffffffff


	//   ....[4]....
        /*0054*/ 	.word	0xffffffff


	//   ....[5]....
        /*0058*/ 	.word	0xffffffff


	//----- nvinfo : EIATTR_COOP_GROUP_INSTR_OFFSETS
	.align		4
.L_29:
        /*005c*/ 	.byte	0x04, 0x28
        /*005e*/ 	.short	(.L_31 - .L_30)


	//   ....[0]....
.L_30:
        /*0060*/ 	.word	0x00000060


	//   ....[1]....
        /*0064*/ 	.word	0x00000070


	//   ....[2]....
        /*0068*/ 	.word	0x00000130


	//   ....[3]....
        /*006c*/ 	.word	0x000002f0


	//   ....[4]....
        /*0070*/ 	.word	0x00000810


	//   ....[5]....
        /*0074*/ 	.word	0x00001260


	//----- nvinfo : EIATTR_REG_RECONFIG
	.align		4
.L_31:
        /*0078*/ 	.byte	0x01, 0x54
	.zero		2


	//----- nvinfo : EIATTR_SYSCALL_OFFSETS
	.align		4
        /*007c*/ 	.byte	0x04, 0x46
        /*007e*/ 	.short	(.L_33 - .L_32)


	//   ....[0]....
.L_32:
        /*0080*/ 	.word	0x00001420


	//----- nvinfo : EIATTR_MBARRIER_INSTR_OFFSETS
	.align		4
.L_33:
        /*0084*/ 	.byte	0x04, 0x39
        /*0086*/ 	.short	(.L_35 - .L_34)


	//   ....[0]....
.L_34:
        /*0088*/ 	.word	0x00000230
        /*008c*/ 	.word	0x000000ff
        /*0090*/ 	.word	0x00000000
        /*0094*/ 	.short	0x0100
        /*0096*/ 	.byte	0x08
	.zero		1


	//   ....[1]....
        /*0098*/ 	.word	0x00000240
        /*009c*/ 	.word	0x000000ff
        /*00a0*/ 	.word	0x00000028
        /*00a4*/ 	.short	0x0100
        /*00a6*/ 	.byte	0x08
	.zero		1


	//   ....[2]....
        /*00a8*/ 	.word	0x00000250
        /*00ac*/ 	.word	0x000000ff
        /*00b0*/ 	.word	0x00000008
        /*00b4*/ 	.short	0x0100
        /*00b6*/ 	.byte	0x08
	.zero		1


	//   ....[3]....
        /*00b8*/ 	.word	0x00000260
        /*00bc*/ 	.word	0x000000ff
        /*00c0*/ 	.word	0x00000030
        /*00c4*/ 	.short	0x0100
        /*00c6*/ 	.byte	0x08
	.zero		1


	//   ....[4]....
        /*00c8*/ 	.word	0x00000270
        /*00cc*/ 	.word	0x000000ff
        /*00d0*/ 	.word	0x00000010
        /*00d4*/ 	.short	0x0100
        /*00d6*/ 	.byte	0x08
	.zero		1


	//   ....[5]....
        /*00d8*/ 	.word	0x00000280
        /*00dc*/ 	.word	0x000000ff
        /*00e0*/ 	.word	0x00000038
        /*00e4*/ 	.short	0x0100
        /*00e6*/ 	.byte	0x08
	.zero		1


	//   ....[6]....
        /*00e8*/ 	.word	0x00000290
        /*00ec*/ 	.word	0x000000ff
        /*00f0*/ 	.word	0x00000018
        /*00f4*/ 	.short	0x0100
        /*00f6*/ 	.byte	0x08
	.zero		1


	//   ....[7]....
        /*00f8*/ 	.word	0x000002a0
        /*00fc*/ 	.word	0x000000ff
        /*0100*/ 	.word	0x00000040
        /*0104*/ 	.short	0x0100
        /*0106*/ 	.byte	0x08
	.zero		1


	//   ....[8]....
        /*0108*/ 	.word	0x000002b0
        /*010c*/ 	.word	0x000000ff
        /*0110*/ 	.word	0x00000020
        /*0114*/ 	.short	0x0100
        /*0116*/ 	.byte	0x08
	.zero		1


	//   ....[9]....
        /*0118*/ 	.word	0x000002c0
        /*011c*/ 	.word	0x000000ff
        /*0120*/ 	.word	0x00000048
        /*0124*/ 	.short	0x0100
        /*0126*/ 	.byte	0x08
	.zero		1


	//   ....[10]....
        /*0128*/ 	.word	0x00000710
        /*012c*/ 	.word	0x000000ff
        /*0130*/ 	.word	0x00000060
        /*0134*/ 	.short	0x0100
        /*0136*/ 	.byte	0x06
	.zero		1


	//   ....[11]....
        /*0138*/ 	.word	0x000007a0
        /*013c*/ 	.word	0x000000ff
        /*0140*/ 	.word	0x00000068
        /*0144*/ 	.short	0x0100
        /*0146*/ 	.byte	0x06
	.zero		1


	//   ....[12]....
        /*0148*/ 	.word	0x000014e0
        /*014c*/ 	.word	0x00000003
        /*0150*/ 	.word	0x00000000
        /*0154*/ 	.short	0x010a
        /*0156*/ 	.byte	0x3f
	.zero		1


	//   ....[13]....
        /*0158*/ 	.word	0x00001520
        /*015c*/ 	.word	0x00000003
        /*0160*/ 	.word	0x00000000
        /*0164*/ 	.short	0x010a
        /*0166*/ 	.byte	0x3f
	.zero		1


	//   ....[14]....
        /*0168*/ 	.word	0x00001a30
        /*016c*/ 	.word	0x00000005
        /*0170*/ 	.word	0x00000000
        /*0174*/ 	.short	0x010a
        /*0176*/ 	.byte	0x3f
	.zero		1


	//   ....[15]....
        /*0178*/ 	.word	0x00001a70
        /*017c*/ 	.word	0x00000005
        /*0180*/ 	.word	0x00000000
        /*0184*/ 	.short	0x010a
        /*0186*/ 	.byte	0x3f
	.zero		1


	//   ....[16]....
        /*0188*/ 	.word	0x00001e10
        /*018c*/ 	.word	0x00000005
        /*0190*/ 	.word	0x00000000
        /*0194*/ 	.short	0x0101
        /*0196*/ 	.byte	0x3f
	.zero		1


	//   ....[17]....
        /*0198*/ 	.word	0x00002030
        /*019c*/ 	.word	0x00000003
        /*01a0*/ 	.word	0x00000000
        /*01a4*/ 	.short	0x0101
        /*01a6*/ 	.byte	0x3f
	.zero		1


	//   ....[18]....
        /*01a8*/ 	.word	0x0000b850
        /*01ac*/ 	.word	0x00000017
        /*01b0*/ 	.word	0x00000028
        /*01b4*/ 	.short	0x010a
        /*01b6*/ 	.byte	0x3f
	.zero		1


	//   ....[19]....
        /*01b8*/ 	.word	0x0000bbc0
        /*01bc*/ 	.word	0x00000003
        /*01c0*/ 	.word	0x00000068
        /*01c4*/ 	.short	0x0101
        /*01c6*/ 	.byte	0x3f
	.zero		1


	//   ....[20]....
        /*01c8*/ 	.word	0x0000c320
        /*01cc*/ 	.word	0x00000007
        /*01d0*/ 	.word	0x00000000
        /*01d4*/ 	.short	0x010a
        /*01d6*/ 	.byte	0x3f
	.zero		1


	//   ....[21]....
        /*01d8*/ 	.word	0x0000c3a0
        /*01dc*/ 	.word	0x00000008
        /*01e0*/ 	.word	0x00000000
        /*01e4*/ 	.short	0x010a
        /*01e6*/ 	.byte	0x3f
	.zero		1


	//   ....[22]....
        /*01e8*/ 	.word	0x0000c430
        /*01ec*/ 	.word	0x00000009
        /*01f0*/ 	.word	0x00000000
        /*01f4*/ 	.short	0x010a
        /*01f6*/ 	.byte	0x3f
	.zero		1


	//   ....[23]....
        /*01f8*/ 	.word	0x0000c4c0
        /*01fc*/ 	.word	0x00000006
        /*0200*/ 	.word	0x00000000
        /*0204*/ 	.short	0x010a
        /*0206*/ 	.byte	0x3f
	.zero		1


	//   ....[24]....
        /*0208*/ 	.word	0x0000c550
        /*020c*/ 	.word	0x00000003
        /*0210*/ 	.word	0x00000000
        /*0214*/ 	.short	0x010a
        /*0216*/ 	.byte	0x3f
	.zero		1


	//   ....[25]....
        /*0218*/ 	.word	0x0000c5b0
        /*021c*/ 	.word	0x00000003
        /*0220*/ 	.word	0x00000000
        /*0224*/ 	.short	0x010a
        /*0226*/ 	.byte	0x3f
	.zero		1


	//   ....[26]....
        /*0228*/ 	.word	0x0000c600
        /*022c*/ 	.word	0x00000005
        /*0230*/ 	.word	0x00000000
        /*0234*/ 	.short	0x010a
        /*0236*/ 	.byte	0x3f
	.zero		1


	//   ....[27]....
        /*0238*/ 	.word	0x0000c6d0
        /*023c*/ 	.word	0x00000017
        /*0240*/ 	.word	0x00000028
        /*0244*/ 	.short	0x010a
        /*0246*/ 	.byte	0x3f
	.zero		1


	//   ....[28]....
        /*0248*/ 	.word	0x0000c7a0
        /*024c*/ 	.word	0x00000007
        /*0250*/ 	.word	0x00000000
        /*0254*/ 	.short	0x010a
        /*0256*/ 	.byte	0x3f
	.zero		1


	//   ....[29]....
        /*0258*/ 	.word	0x0000c7f0
        /*025c*/ 	.word	0x00000008
        /*0260*/ 	.word	0x00000000
        /*0264*/ 	.short	0x010a
        /*0266*/ 	.byte	0x3f
	.zero		1


	//   ....[30]....
        /*0268*/ 	.word	0x0000c840
        /*026c*/ 	.word	0x00000009
        /*0270*/ 	.word	0x00000000
        /*0274*/ 	.short	0x010a
        /*0276*/ 	.byte	0x3f
	.zero		1


	//   ....[31]....
        /*0278*/ 	.word	0x0000c890
        /*027c*/ 	.word	0x00000006
        /*0280*/ 	.word	0x00000000
        /*0284*/ 	.short	0x010a
        /*0286*/ 	.byte	0x3f
	.zero		1


	//----- nvinfo : EIATTR_NUM_MBARRIERS
	.align		4
.L_35:
        /*0288*/ 	.byte	0x03, 0x38
        /*028a*/ 	.short	0x000c


	//----- nvinfo : EIATTR_EXIT_INSTR_OFFSETS
	.align		4
        /*028c*/ 	.byte	0x04, 0x1c
        /*028e*/ 	.short	(.L_37 - .L_36)


	//   ....[0]....
.L_36:
        /*0290*/ 	.word	0x00000970


	//   ....[1]....
        /*0294*/ 	.word	0x00001190


	//   ....[2]....
        /*0298*/ 	.word	0x0000af60


	//   ....[3]....
        /*029c*/ 	.word	0x0000b4c0


	//   ....[4]....
        /*02a0*/ 	.word	0x0000c5a0


	//----- nvinfo : EIATTR_MAX_THREADS
	.align		4
.L_37:
        /*02a4*/ 	.byte	0x04, 0x05
        /*02a6*/ 	.short	(.L_39 - .L_38)
.L_38:
        /*02a8*/ 	.word	0x00000180
        /*02ac*/ 	.word	0x00000001
        /*02b0*/ 	.word	0x00000001


	//----- nvinfo : EIATTR_CRS_STACK_SIZE
	.align		4
.L_39:
        /*02b4*/ 	.byte	0x04, 0x1e
        /*02b6*/ 	.short	(.L_41 - .L_40)
.L_40:
        /*02b8*/ 	.word	0x00000000


	//----- nvinfo : EIATTR_CBANK_PARAM_SIZE
	.align		4
.L_41:
        /*02bc*/ 	.byte	0x03, 0x19
        /*02be*/ 	.short	0x0470


	//----- nvinfo : EIATTR_PARAM_CBANK
	.align		4
        /*02c0*/ 	.byte	0x04, 0x0a
        /*02c2*/ 	.short	(.L_43 - .L_42)
	.align		4
.L_42:
        /*02c4*/ 	.word	index@(.nv.constant0._ZN7cutlass13device_kernelINS_4gemm6kernel13GemmUniversalIN4cute5tupleIJiiiiEEENS1_10collective13CollectiveMmaINS1_34MainloopSm90TmaGmmaWarpSpecializedILi5ENS5_IJNS4_1CILi2EEENSA_ILi1EEESC_EEENS1_35KernelTmaWarpSpecializedCooperativeEEENS5_IJNSA_ILi256EEENSA_ILi128EEENSA_ILi64EEEEEENS_10bfloat16_tENS5_IJlSC_lEEESK_SL_NS4_8TiledMMAINS4_8MMA_AtomIJNS4_4SM904GMMA28MMA_64x128x16_F32BF16BF16_SSILNSP_5MajorE0ELSR_0ELNSP_7ScaleInE1ELSS_1EEEEEENS4_6LayoutISD_NS5_IJSC_NSA_ILi0EEESW_EEEEENS5_IJNS4_10UnderscoreESZ_SZ_EEEEENS4_13SM90_TMA_LOADENS4_14ComposedLayoutINS4_7SwizzleILi3ELi4ELi3EEENS4_18smem_ptr_flag_bitsILi16EEENSV_INS5_IJNSA_ILi8EEESI_EEENS5_IJSI_SC_EEEEEEEvNS4_8identityENS4_23SM90_TMA_LOAD_MULTICASTES1C_vS1D_EENS_8epilogue10collective6detail29Sm90TmaWarpSpecializedAdapterINS1H_15DefaultEpilogueISK_SL_SL_NS1G_6thread17LinearCombinationISK_Li1EffLNS1L_9ScaleType4KindE0ELNS_15FloatRoundStyleE2ESK_EENS1_15EpilogueDefaultEEEEEvvEEEEvNT_6ParamsE)
        /*02c8*/ 	.short	0x0210
        /*02ca*/ 	.short	0x0470


	//----- nvinfo : EIATTR_SW_WAR
	.align		4
.L_43:
        /*02cc*/ 	.byte	0x04, 0x36
        /*02ce*/ 	.short	(.L_45 - .L_44)
.L_44:
        /*02d0*/ 	.word	0x00000008
.L_45:


//--------------------- .nv.callgraph             --------------------------
	.section	.nv.callgraph,"",@"SHT_CUDA_CALLGRAPH"
	.align	4
	.sectionentsize	8
	.align		4
        /*0000*/ 	.word	0x00000000
	.align		4
        /*0004*/ 	.word	0xffffffff
	.align		4
        /*0008*/ 	.word	index@(_ZN7cutlass13device_kernelINS_4gemm6kernel13GemmUniversalIN4cute5tupleIJiiiiEEENS1_10collective13CollectiveMmaINS1_34MainloopSm90TmaGmmaWarpSpecializedILi5ENS5_IJNS4_1CILi2EEENSA_ILi1EEESC_EEENS1_35KernelTmaWarpSpecializedCooperativeEEENS5_IJNSA_ILi256EEENSA_ILi128EEENSA_ILi64EEEEEENS_10bfloat16_tENS5_IJlSC_lEEESK_SL_NS4_8TiledMMAINS4_8MMA_AtomIJNS4_4SM904GMMA28MMA_64x128x16_F32BF16BF16_SSILNSP_5MajorE0ELSR_0ELNSP_7ScaleInE1ELSS_1EEEEEENS4_6LayoutISD_NS5_IJSC_NSA_ILi0EEESW_EEEEENS5_IJNS4_10UnderscoreESZ_SZ_EEEEENS4_13SM90_TMA_LOADENS4_14ComposedLayoutINS4_7SwizzleILi3ELi4ELi3EEENS4_18smem_ptr_flag_bitsILi16EEENSV_INS5_IJNSA_ILi8EEESI_EEENS5_IJSI_SC_EEEEEEEvNS4_8identityENS4_23SM90_TMA_LOAD_MULTICASTES1C_vS1D_EENS_8epilogue10collective6detail29Sm90TmaWarpSpecializedAdapterINS1H_15DefaultEpilogueISK_SL_SL_NS1G_6thread17LinearCombinationISK_Li1EffLNS1L_9ScaleType4KindE0ELNS_15FloatRoundStyleE2ESK_EENS1_15EpilogueDefaultEEEEEvvEEEEvNT_6ParamsE)
	.align		4
        /*000c*/ 	.word	index@(__assertfail)
	.align		4
        /*0010*/ 	.word	0x00000000
	.align		4
        /*0014*/ 	.word	0xfffffffe
	.align		4
        /*0018*/ 	.word	0x00000000
	.align		4
        /*001c*/ 	.word	0xfffffffd
	.align		4
        /*0020*/ 	.word	0x00000000
	.align		4
        /*0024*/ 	.word	0xfffffffc


//--------------------- .nv.constant4             --------------------------
	.section	.nv.constant4,"a",@progbits
	.align	8
	.align		8
.nv.constant4:
        /*0000*/ 	.dword	__assertfail
	.align		8
        /*0008*/ 	.dword	__unnamed_1
	.align		8
        /*0010*/ 	.dword	_ZN39_INTERNAL_c6be380f_4_k_cu_d8027f5d_40694cuda3std3__45__cpo5beginE
	.align		8
        /*0018*/ 	.dword	_ZN39_INTERNAL_c6be380f_4_k_cu_d8027f5d_40694cuda3std3__45__cpo3endE
	.align		8
        /*0020*/ 	.dword	_ZN39_INTERNAL_c6be380f_4_k_cu_d8027f5d_40694cuda3std3__45__cpo6cbeginE
	.align		8
        /*0028*/ 	.dword	_ZN39_INTERNAL_c6be380f_4_k_cu_d8027f5d_40694cuda3std3__45__cpo4cendE
	.align		8
        /*0030*/ 	.dword	_ZN39_INTERNAL_c6be380f_4_k_cu_d8027f5d_40694cuda3std3__441_GLOBAL__N__c6be380f_4_k_cu_d8027f5d_40696ignoreE
	.align		8
        /*0038*/ 	.dword	_ZN39_INTERNAL_c6be380f_4_k_cu_d8027f5d_40694cuda3std3__419piecewise_constructE
	.align		8
        /*0040*/ 	.dword	_ZN39_INTERNAL_c6be380f_4_k_cu_d8027f5d_40694cuda3std3__48in_placeE
	.align		8
        /*0048*/ 	.dword	_ZN39_INTERNAL_c6be380f_4_k_cu_d8027f5d_40694cuda3std6ranges3__45__cpo4swapE
	.align		8
        /*0050*/ 	.dword	_ZN39_INTERNAL_c6be380f_4_k_cu_d8027f5d_40694cuda3std6ranges3__45__cpo9iter_moveE
	.align		8
        /*0058*/ 	.dword	_ZN39_INTERNAL_c6be380f_4_k_cu_d8027f5d_40694cute7productE
	.align		8
        /*0060*/ 	.dword	_ZN39_INTERNAL_c6be380f_4_k_cu_d8027f5d_40694cute1_E
	.align		8
        /*0068*/ 	.dword	$str$22
	.align		8
        /*0070*/ 	.dword	$str$23


//--------------------- .text._ZN7cutlass13device_kernelINS_4gemm6kernel13GemmUniversalIN4cute5tupleIJiiiiEEENS1_10collective13CollectiveMmaINS1_34MainloopSm90TmaGmmaWarpSpecializedILi5ENS5_IJNS4_1CILi2EEENSA_ILi1EEESC_EEENS1_35KernelTmaWarpSpecializedCooperativeEEENS5_IJNSA_ILi256EEENSA_ILi128EEENSA_ILi64EEEEEENS_10bfloat16_tENS5_IJlSC_lEEESK_SL_NS4_8TiledMMAINS4_8MMA_AtomIJNS4_4SM904GMMA28MMA_64x128x16_F32BF16BF16_SSILNSP_5MajorE0ELSR_0ELNSP_7ScaleInE1ELSS_1EEEEEENS4_6LayoutISD_NS5_IJSC_NSA_ILi0EEESW_EEEEENS5_IJNS4_10UnderscoreESZ_SZ_EEEEENS4_13SM90_TMA_LOADENS4_14ComposedLayoutINS4_7SwizzleILi3ELi4ELi3EEENS4_18smem_ptr_flag_bitsILi16EEENSV_INS5_IJNSA_ILi8EEESI_EEENS5_IJSI_SC_EEEEEEEvNS4_8identityENS4_23SM90_TMA_LOAD_MULTICASTES1C_vS1D_EENS_8epilogue10collective6detail29Sm90TmaWarpSpecializedAdapterINS1H_15DefaultEpilogueISK_SL_SL_NS1G_6thread17LinearCombinationISK_Li1EffLNS1L_9ScaleType4KindE0ELNS_15FloatRoundStyleE2ESK_EENS1_15EpilogueDefaultEEEEEvvEEEEvNT_6ParamsE --------------------------
	.section	.text._ZN7cutlass13device_kernelINS_4gemm6kernel13GemmUniversalIN4cute5tupleIJiiiiEEENS1_10collective13CollectiveMmaINS1_34MainloopSm90TmaGmmaWarpSpecializedILi5ENS5_IJNS4_1CILi2EEENSA_ILi1EEESC_EEENS1_35KernelTmaWarpSpecializedCooperativeEEENS5_IJNSA_ILi256EEENSA_ILi128EEENSA_ILi64EEEEEENS_10bfloat16_tENS5_IJlSC_lEEESK_SL_NS4_8TiledMMAINS4_8MMA_AtomIJNS4_4SM904GMMA28MMA_64x128x16_F32BF16BF16_SSILNSP_5MajorE0ELSR_0ELNSP_7ScaleInE1ELSS_1EEEEEENS4_6LayoutISD_NS5_IJSC_NSA_ILi0EEESW_EEEEENS5_IJNS4_10UnderscoreESZ_SZ_EEEEENS4_13SM90_TMA_LOADENS4_14ComposedLayoutINS4_7SwizzleILi3ELi4ELi3EEENS4_18smem_ptr_flag_bitsILi16EEENSV_INS5_IJNSA_ILi8EEESI_EEENS5_IJSI_SC_EEEEEEEvNS4_8identityENS4_23SM90_TMA_LOAD_MULTICASTES1C_vS1D_EENS_8epilogue10collective6detail29Sm90TmaWarpSpecializedAdapterINS1H_15DefaultEpilogueISK_SL_SL_NS1G_6thread17LinearCombinationISK_Li1EffLNS1L_9ScaleType4KindE0ELNS_15FloatRoundStyleE2ESK_EENS1_15EpilogueDefaultEEEEEvvEEEEvNT_6ParamsE,"ax",@progbits
	.align	128
.text._ZN7cutlass13device_kernelINS_4gemm6kernel13GemmUniversalIN4cute5tupleIJiiiiEEENS1_10collective13CollectiveMmaINS1_34MainloopSm90TmaGmmaWarpSpecializedILi5ENS5_IJNS4_1CILi2EEENSA_ILi1EEESC_EEENS1_35KernelTmaWarpSpecializedCooperativeEEENS5_IJNSA_ILi256EEENSA_ILi128EEENSA_ILi64EEEEEENS_10bfloat16_tENS5_IJlSC_lEEESK_SL_NS4_8TiledMMAINS4_8MMA_AtomIJNS4_4SM904GMMA28MMA_64x128x16_F32BF16BF16_SSILNSP_5MajorE0ELSR_0ELNSP_7ScaleInE1ELSS_1EEEEEENS4_6LayoutISD_NS5_IJSC_NSA_ILi0EEESW_EEEEENS5_IJNS4_10UnderscoreESZ_SZ_EEEEENS4_13SM90_TMA_LOADENS4_14ComposedLayoutINS4_7SwizzleILi3ELi4ELi3EEENS4_18smem_ptr_flag_bitsILi16EEENSV_INS5_IJNSA_ILi8EEESI_EEENS5_IJSI_SC_EEEEEEEvNS4_8identityENS4_23SM90_TMA_LOAD_MULTICASTES1C_vS1D_EENS_8epilogue10collective6detail29Sm90TmaWarpSpecializedAdapterINS1H_15DefaultEpilogueISK_SL_SL_NS1G_6thread17LinearCombinationISK_Li1EffLNS1L_9ScaleType4KindE0ELNS_15FloatRoundStyleE2ESK_EENS1_15EpilogueDefaultEEEEEvvEEEEvNT_6ParamsE:
        .type           _ZN7cutlass13device_kernelINS_4gemm6kernel13GemmUniversalIN4cute5tupleIJiiiiEEENS1_10collective13CollectiveMmaINS1_34MainloopSm90TmaGmmaWarpSpecializedILi5ENS5_IJNS4_1CILi2EEENSA_ILi1EEESC_EEENS1_35KernelTmaWarpSpecializedCooperativeEEENS5_IJNSA_ILi256EEENSA_ILi128EEENSA_ILi64EEEEEENS_10bfloat16_tENS5_IJlSC_lEEESK_SL_NS4_8TiledMMAINS4_8MMA_AtomIJNS4_4SM904GMMA28MMA_64x128x16_F32BF16BF16_SSILNSP_5MajorE0ELSR_0ELNSP_7ScaleInE1ELSS_1EEEEEENS4_6LayoutISD_NS5_IJSC_NSA_ILi0EEESW_EEEEENS5_IJNS4_10UnderscoreESZ_SZ_EEEEENS4_13SM90_TMA_LOADENS4_14ComposedLayoutINS4_7SwizzleILi3ELi4ELi3EEENS4_18smem_ptr_flag_bitsILi16EEENSV_INS5_IJNSA_ILi8EEESI_EEENS5_IJSI_SC_EEEEEEEvNS4_8identityENS4_23SM90_TMA_LOAD_MULTICASTES1C_vS1D_EENS_8epilogue10collective6detail29Sm90TmaWarpSpecializedAdapterINS1H_15DefaultEpilogueISK_SL_SL_NS1G_6thread17LinearCombinationISK_Li1EffLNS1L_9ScaleType4KindE0ELNS_15FloatRoundStyleE2ESK_EENS1_15EpilogueDefaultEEEEEvvEEEEvNT_6ParamsE,@function
        .size           _ZN7cutlass13device_kernelINS_4gemm6kernel13GemmUniversalIN4cute5tupleIJiiiiEEENS1_10collective13CollectiveMmaINS1_34MainloopSm90TmaGmmaWarpSpecializedILi5ENS5_IJNS4_1CILi2EEENSA_ILi1EEESC_EEENS1_35KernelTmaWarpSpecializedCooperativeEEENS5_IJNSA_ILi256EEENSA_ILi128EEENSA_ILi64EEEEEENS_10bfloat16_tENS5_IJlSC_lEEESK_SL_NS4_8TiledMMAINS4_8MMA_AtomIJNS4_4SM904GMMA28MMA_64x128x16_F32BF16BF16_SSILNSP_5MajorE0ELSR_0ELNSP_7ScaleInE1ELSS_1EEEEEENS4_6LayoutISD_NS5_IJSC_NSA_ILi0EEESW_EEEEENS5_IJNS4_10UnderscoreESZ_SZ_EEEEENS4_13SM90_TMA_LOADENS4_14ComposedLayoutINS4_7SwizzleILi3ELi4ELi3EEENS4_18smem_ptr_flag_bitsILi16EEENSV_INS5_IJNSA_ILi8EEESI_EEENS5_IJSI_SC_EEEEEEEvNS4_8identityENS4_23SM90_TMA_LOAD_MULTICASTES1C_vS1D_EENS_8epilogue10collective6detail29Sm90TmaWarpSpecializedAdapterINS1H_15DefaultEpilogueISK_SL_SL_NS1G_6thread17LinearCombinationISK_Li1EffLNS1L_9ScaleType4KindE0ELNS_15FloatRoundStyleE2ESK_EENS1_15EpilogueDefaultEEEEEvvEEEEvNT_6ParamsE,(.L_x_327 - _ZN7cutlass13device_kernelINS_4gemm6kernel13GemmUniversalIN4cute5tupleIJiiiiEEENS1_10collective13CollectiveMmaINS1_34MainloopSm90TmaGmmaWarpSpecializedILi5ENS5_IJNS4_1CILi2EEENSA_ILi1EEESC_EEENS1_35KernelTmaWarpSpecializedCooperativeEEENS5_IJNSA_ILi256EEENSA_ILi128EEENSA_ILi64EEEEEENS_10bfloat16_tENS5_IJlSC_lEEESK_SL_NS4_8TiledMMAINS4_8MMA_AtomIJNS4_4SM904GMMA28MMA_64x128x16_F32BF16BF16_SSILNSP_5MajorE0ELSR_0ELNSP_7ScaleInE1ELSS_1EEEEEENS4_6LayoutISD_NS5_IJSC_NSA_ILi0EEESW_EEEEENS5_IJNS4_10UnderscoreESZ_SZ_EEEEENS4_13SM90_TMA_LOADENS4_14ComposedLayoutINS4_7SwizzleILi3ELi4ELi3EEENS4_18smem_ptr_flag_bitsILi16EEENSV_INS5_IJNSA_ILi8EEESI_EEENS5_IJSI_SC_EEEEEEEvNS4_8identityENS4_23SM90_TMA_LOAD_MULTICASTES1C_vS1D_EENS_8epilogue10collective6detail29Sm90TmaWarpSpecializedAdapterINS1H_15DefaultEpilogueISK_SL_SL_NS1G_6thread17LinearCombinationISK_Li1EffLNS1L_9ScaleType4KindE0ELNS_15FloatRoundStyleE2ESK_EENS1_15EpilogueDefaultEEEEEvvEEEEvNT_6ParamsE)
        .other          _ZN7cutlass13device_kernelINS_4gemm6kernel13GemmUniversalIN4cute5tupleIJiiiiEEENS1_10collective13CollectiveMmaINS1_34MainloopSm90TmaGmmaWarpSpecializedILi5ENS5_IJNS4_1CILi2EEENSA_ILi1EEESC_EEENS1_35KernelTmaWarpSpecializedCooperativeEEENS5_IJNSA_ILi256EEENSA_ILi128EEENSA_ILi64EEEEEENS_10bfloat16_tENS5_IJlSC_lEEESK_SL_NS4_8TiledMMAINS4_8MMA_AtomIJNS4_4SM904GMMA28MMA_64x128x16_F32BF16BF16_SSILNSP_5MajorE0ELSR_0ELNSP_7ScaleInE1ELSS_1EEEEEENS4_6LayoutISD_NS5_IJSC_NSA_ILi0EEESW_EEEEENS5_IJNS4_10UnderscoreESZ_SZ_EEEEENS4_13SM90_TMA_LOADENS4_14ComposedLayoutINS4_7SwizzleILi3ELi4ELi3EEENS4_18smem_ptr_flag_bitsILi16EEENSV_INS5_IJNSA_ILi8EEESI_EEENS5_IJSI_SC_EEEEEEEvNS4_8identityENS4_23SM90_TMA_LOAD_MULTICASTES1C_vS1D_EENS_8epilogue10collective6detail29Sm90TmaWarpSpecializedAdapterINS1H_15DefaultEpilogueISK_SL_SL_NS1G_6thread17LinearCombinationISK_Li1EffLNS1L_9ScaleType4KindE0ELNS_15FloatRoundStyleE2ESK_EENS1_15EpilogueDefaultEEEEEvvEEEEvNT_6ParamsE,@"STO_CUDA_ENTRY STV_DEFAULT"
_ZN7cutlass13device_kernelINS_4gemm6kernel13GemmUniversalIN4cute5tupleIJiiiiEEENS1_10collective13CollectiveMmaINS1_34MainloopSm90TmaGmmaWarpSpecializedILi5ENS5_IJNS4_1CILi2EEENSA_ILi1EEESC_EEENS1_35KernelTmaWarpSpecializedCooperativeEEENS5_IJNSA_ILi256EEENSA_ILi128EEENSA_ILi64EEEEEENS_10bfloat16_tENS5_IJlSC_lEEESK_SL_NS4_8TiledMMAINS4_8MMA_AtomIJNS4_4SM904GMMA28MMA_64x128x16_F32BF16BF16_SSILNSP_5MajorE0ELSR_0ELNSP_7ScaleInE1ELSS_1EEEEEENS4_6LayoutISD_NS5_IJSC_NSA_ILi0EEESW_EEEEENS5_IJNS4_10UnderscoreESZ_SZ_EEEEENS4_13SM90_TMA_LOADENS4_14ComposedLayoutINS4_7SwizzleILi3ELi4ELi3EEENS4_18smem_ptr_flag_bitsILi16EEENSV_INS5_IJNSA_ILi8EEESI_EEENS5_IJSI_SC_EEEEEEEvNS4_8identityENS4_23SM90_TMA_LOAD_MULTICASTES1C_vS1D_EENS_8epilogue10collective6detail29Sm90TmaWarpSpecializedAdapterINS1H_15DefaultEpilogueISK_SL_SL_NS1G_6thread17LinearCombinationISK_Li1EffLNS1L_9ScaleType4KindE0ELNS_15FloatRoundStyleE2ESK_EENS1_15EpilogueDefaultEEEEEvvEEEEvNT_6ParamsE:
[----:B------:R-:W0:Y:S01]  /*0000*/  LDC R1, c[0x0][0x28] ;  /* 0x00000a00ff017b82 */ /* 0x000e220000000800 */
[----:B------:R-:W1:Y:S01]  /*0010*/  S2R R18, SR_TID.X ;  /* 0x0000000000127919 */ /* 0x000e620000002100 */
[----:B------:R-:W-:Y:S01]  /*0020*/  ELECT P0, URZ, PT ;  /* 0x00000000003f782f */ /* 0x000fe20003800000 */
[----:B------:R-:W-:Y:S01]  /*0030*/  BSSY B0, `(.L_x_0) ;  /* 0x000000f000007945 */ /* 0x000fe20003800000 */
[--C-:B-1----:R-:W-:Y:S02]  /*0040*/  SHF.R.U32.HI R0, RZ, 0x5, R18.reuse ;  /* 0x00000005ff007819 */ /* 0x102fe40000011612 */
[----:B------:R-:W-:-:S03]  /*0050*/  SHF.R.U32.HI R3, RZ, 0x7, R18 ;  /* 0x00000007ff037819 */ /* 0x000fc60000011612 */
[----:B------:R-:W1:Y:S04]  /*0060*/  SHFL.IDX PT, R2, R0, RZ, 0x1f ;  /* 0x00001fff00027589 */ /* 0x000e6800000e0000 */
[----:B------:R2:W3:Y:S01]  /*0070*/  SHFL.IDX PT, R5, R3, RZ, 0x1f ;  /* 0x00001fff03057589 */ /* 0x0004e200000e0000 */
[----:B-1----:R-:W-:-:S13]  /*0080*/  ISETP.NE.OR P0, PT, R2, RZ, !P0 ;  /* 0x000000ff0200720c */ /* 0x002fda0004705670 */
[----:B0-23--:R-:W-:Y:S05]  /*0090*/  @P0 BRA `(.L_x_1) ;  /* 0x0000000000200947 */ /* 0x00dfea0003800000 */
[----:B------:R-:W-:Y:S02]  /*00a0*/  ULDC.64 UR4, c[0x0][0x198] ;  /* 0x0000660000047ab9 */ /* 0x000fe40000000a00 */
[----:B------:R-:W-:Y:S02]  /*00b0*/  UIADD3 UR6, UP0, UR4, 0xf0, URZ ;  /* 0x000000f004067890 */ /* 0x000fe4000ff1e03f */
[----:B------:R-:W-:Y:S02]  /*00c0*/  UIADD3 UR4, UP1, UR4, 0x1f0, URZ ;  /* 0x000001f004047890 */ /* 0x000fe4000ff3e03f */
[----:B------:R-:W-:Y:S02]  /*00d0*/  UIADD3.X UR7, URZ, UR5, URZ, UP0, !UPT ;  /* 0x000000053f077290 */ /* 0x000fe400087fe43f */
[----:B------:R-:W-:-:S07]  /*00e0*/  UIADD3.X UR5, URZ, UR5, URZ, UP1, !UPT ;  /* 0x000000053f057290 */ /* 0x000fce0008ffe43f */
[----:B------:R0:W-:Y:S02]  /*00f0*/  UTMACCTL.PF [UR6] ;  /* 0x00000000060079b9 */ /* 0x0001e40008040000 */
[----:B------:R0:W-:Y:S02]  /*0100*/  UTMACCTL.PF [UR4] ;  /* 0x00000000040079b9 */ /* 0x0001e40008040000 */
[----:B0-----:R-:W-:Y:S01]  /*0110*/  NOP ;  /* 0x0000000000007918 */ /* 0x001fe20000000000 */
.L_x_1:
[----:B------:R-:W-:Y:S05]  /*0120*/  BSYNC B0 ;  /* 0x0000000000007941 */ /* 0x000fea0003800000 */
.L_x_0:
[----:B------:R-:W0:Y:S02]  /*0130*/  SHFL.IDX PT, R3, R0, RZ, 0x1f ;  /* 0x00001fff00037589 */ /* 0x000e2400000e0000 */
[----:B0-----:R-:W-:-:S13]  /*0140*/  ISETP.NE.AND P0, PT, R3, RZ, PT ;  /* 0x000000ff0300720c */ /* 0x001fda0003f05270 */
[----:B------:R-:W-:Y:S05]  /*0150*/  @P0 BRA `(.L_x_2) ;  /* 0x0000000000600947 */ /* 0x000fea0003800000 */
[----:B------:R-:W0:Y:S01]  /*0160*/  S2UR UR8, SR_CgaCtaId ;  /* 0x00000000000879c3 */ /* 0x000e220000008800 */
[----:B------:R-:W-:Y:S01]  /*0170*/  UMOV UR4, 0x400 ;  /* 0x0000040000047882 */ /* 0x000fe20000000000 */
[----:B------:R-:W-:Y:S01]  /*0180*/  UMOV UR5, 0x1 ;  /* 0x0000000100057882 */ /* 0x000fe20000000000 */
[----:B------:R-:W-:Y:S01]  /*0190*/  UMOV UR6, 0x4 ;  /* 0x0000000400067882 */ /* 0x000fe20000000000 */
[----:B------:R-:W-:Y:S01]  /*01a0*/  ELECT P0, URZ, PT ;  /* 0x00000000003f782f */ /* 0x000fe20003800000 */
[----:B------:R-:W-:-:S04]  /*01b0*/  UIADD3 UR6, -UR6, 0x100000, URZ ;  /* 0x0010000006067890 */ /* 0x000fc8000fffe13f */
[----:B------:R-:W-:Y:S02]  /*01c0*/  USHF.L.U32 UR7, UR6, 0xb, URZ ;  /* 0x0000000b06077899 */ /* 0x000fe4000800063f */
[----:B------:R-:W-:Y:S02]  /*01d0*/  USHF.L.U32 UR6, UR6, 0x1, URZ ;  /* 0x0000000106067899 */ /* 0x000fe4000800063f */
[----:B0-----:R-:W-:Y:S02]  /*01e0*/  ULEA UR8, UR8, UR4, 0x18 ;  /* 0x0000000408087291 */ /* 0x001fe4000f8ec03f */
[----:B------:R-:W-:-:S04]  /*01f0*/  UIADD3 UR4, -UR5, 0x100000, URZ ;  /* 0x0010000005047890 */ /* 0x000fc8000fffe13f */
[----:B------:R-:W-:Y:S02]  /*0200*/  USHF.L.U32 UR5, UR4, 0xb, URZ ;  /* 0x0000000b04057899 */ /* 0x000fe4000800063f */
[----:B------:R-:W-:Y:S01]  /*0210*/  USHF.L.U32 UR4, UR4, 0x1, URZ ;  /* 0x0000000104047899 */ /* 0x000fe2000800063f */
[----:B------:R-:W0:Y:S11]  /*0220*/  FENCE.VIEW.ASYNC.S ;  /* 0x00000000000073c6 */ /* 0x000e360000000000 */
[----:B0-----:R0:W1:Y:S01]  /*0230*/  SYNCS.EXCH.64 URZ, [UR8], UR4 ;  /* 0x00000004083f75b2 */ /* 0x0010620008000100 */
[----:B------:R0:W2:Y:S01]  /*0240*/  SYNCS.EXCH.64 URZ, [UR8+0x28], UR6 ;  /* 0x00002806083f75b2 */ /* 0x0000a20008000100 */
[----:B------:R0:W3:Y:S01]  /*0250*/  SYNCS.EXCH.64 URZ, [UR8+0x8], UR4 ;  /* 0x00000804083f75b2 */ /* 0x0000e20008000100 */
[----:B------:R0:W4:Y:S01]  /*0260*/  SYNCS.EXCH.64 URZ, [UR8+0x30], UR6 ;  /* 0x00003006083f75b2 */ /* 0x0001220008000100 */
[----:B------:R0:W0:Y:S01]  /*0270*/  SYNCS.EXCH.64 URZ, [UR8+0x10], UR4 ;  /* 0x00001004083f75b2 */ /* 0x0000220008000100 */
[----:B------:R0:W0:Y:S01]  /*0280*/  SYNCS.EXCH.64 URZ, [UR8+0x38], UR6 ;  /* 0x00003806083f75b2 */ /* 0x0000220008000100 */
[----:B------:R0:W0:Y:S01]  /*0290*/  SYNCS.EXCH.64 URZ, [UR8+0x18], UR4 ;  /* 0x00001804083f75b2 */ /* 0x0000220008000100 */
[----:B------:R0:W0:Y:S01]  /*02a0*/  SYNCS.EXCH.64 URZ, [UR8+0x40], UR6 ;  /* 0x00004006083f75b2 */ /* 0x0000220008000100 */
[----:B------:R0:W0:Y:S01]  /*02b0*/  SYNCS.EXCH.64 URZ, [UR8+0x20], UR4 ;  /* 0x00002004083f75b2 */ /* 0x0000220008000100 */
[----:B------:R0:W0:Y:S01]  /*02c0*/  SYNCS.EXCH.64 URZ, [UR8+0x48], UR6 ;  /* 0x00004806083f75b2 */ /* 0x0000220008000100 */
[----:B------:R-:W-:Y:S01]  /*02d0*/  NOP ;  /* 0x0000000000007918 */ /* 0x000fe20000000000 */
.L_x_2:
[----:B------:R-:W-:Y:S01]  /*02e0*/  SHF.R.S32.HI R7, RZ, 0x1f, R18 ;  /* 0x0000001fff077819 */ /* 0x000fe20000011412 */
[----:B------:R-:W5:Y:S01]  /*02f0*/  SHFL.IDX PT, R0, R0, RZ, 0x1f ;  /* 0x00001fff00007589 */ /* 0x000f6200000e0000 */
[----:B0-----:R-:W0:Y:S01]  /*0300*/  S2UR UR8, SR_CTAID.X ;  /* 0x00000000000879c3 */ /* 0x001e220000002500 */
[----:B------:R-:W-:Y:S02]  /*0310*/  ELECT P0, URZ, PT ;  /* 0x00000000003f782f */ /* 0x000fe40003800000 */
[----:B------:R-:W-:Y:S01]  /*0320*/  LEA.HI R7, R7, R18, RZ, 0x7 ;  /* 0x0000001207077211 */ /* 0x000fe200078f38ff */
[----:B------:R-:W1:Y:S01]  /*0330*/  S2R R4, SR_CTAID.Y ;  /* 0x0000000000047919 */ /* 0x000e620000002600 */
[----:B------:R-:W-:Y:S01]  /*0340*/  SHF.R.S32.HI R8, RZ, 0x1f, R3 ;  /* 0x0000001fff087819 */ /* 0x000fe20000011403 */
[----:B------:R-:W-:Y:S01]  /*0350*/  ULDC UR4, c[0x0][0x150] ;  /* 0x0000540000047ab9 */ /* 0x000fe20000000800 */
[----:B------:R-:W-:Y:S01]  /*0360*/  LOP3.LUT R7, R7, 0xffffff80, RZ, 0xc0, !PT ;  /* 0xffffff8007077812 */ /* 0x000fe200078ec0ff */
[----:B------:R-:W-:Y:S01]  /*0370*/  NOP ;  /* 0x0000000000007918 */ /* 0x000fe20000000000 */
[----:B------:R-:W-:Y:S01]  /*0380*/  LEA.HI R8, R8, R3, RZ, 0x2 ;  /* 0x0000000308087211 */ /* 0x000fe200078f10ff */
[----:B------:R-:W2:Y:S01]  /*0390*/  LDC R10, c[0x0][0x144] ;  /* 0x00005100ff0a7b82 */ /* 0x000ea20000000800 */
[----:B------:R-:W-:Y:S01]  /*03a0*/  NOP ;  /* 0x0000000000007918 */ /* 0x000fe20000000000 */
[----:B------:R-:W-:Y:S01]  /*03b0*/  IMAD.IADD R6, R18, 0x1, -R7 ;  /* 0x0000000112067824 */ /* 0x000fe200078e0a07 */
[----:B------:R-:W-:Y:S01]  /*03c0*/  LOP3.LUT R8, R8, 0x3ffffffc, RZ, 0xc0, !PT ;  /* 0x3ffffffc08087812 */ /* 0x000fe200078ec0ff */
[----:B------:R-:W-:Y:S01]  /*03d0*/  IMAD.MOV.U32 R22, RZ, RZ, 0x1 ;  /* 0x00000001ff167424 */ /* 0x000fe200078e00ff */
[----:B------:R-:W-:-:S02]  /*03e0*/  ISETP.NE.AND P3, PT, R5, RZ, PT ;  /* 0x000000ff0500720c */ /* 0x000fc40003f65270 */
[----:B------:R-:W-:Y:S01]  /*03f0*/  SHF.R.S32.HI R7, RZ, 0x1f, R6 ;  /* 0x0000001fff077819 */ /* 0x000fe20000011406 */
[----:B------:R-:W-:Y:S01]  /*0400*/  IMAD.IADD R8, R3, 0x1, -R8 ;  /* 0x0000000103087824 */ /* 0x000fe200078e0a08 */
[----:B------:R-:W3:Y:S02]  /*0410*/  LDC R13, c[0x0][0x140] ;  /* 0x00005000ff0d7b82 */ /* 0x000ee40000000800 */
[----:B------:R-:W-:Y:S02]  /*0420*/  LEA.HI R7, R7, R6, RZ, 0x3 ;  /* 0x0000000607077211 */ /* 0x000fe400078f18ff */
[----:B-----5:R-:W-:Y:S02]  /*0430*/  ISETP.NE.OR P0, PT, R0, RZ, !P0 ;  /* 0x000000ff0000720c */ /* 0x020fe40004705670 */
[--C-:B------:R-:W-:Y:S02]  /*0440*/  SHF.R.S32.HI R0, RZ, 0x3, R7.reuse ;  /* 0x00000003ff007819 */ /* 0x100fe40000011407 */
[----:B------:R-:W-:-:S02]  /*0450*/  SHF.R.S32.HI R7, RZ, 0x1f, R7 ;  /* 0x0000001fff077819 */ /* 0x000fc40000011407 */
[----:B0-----:R-:W-:Y:S02]  /*0460*/  I2FP.F32.U32 R9, UR8 ;  /* 0x0000000800097c45 */ /* 0x001fe40008201000 */
[----:B------:R-:W-:-:S03]  /*0470*/  LEA.HI R7, R7, R0, RZ, 0x2 ;  /* 0x0000000007077211 */ /* 0x000fc600078f10ff */
[----:B------:R-:W-:Y:S01]  /*0480*/  FMUL R9, R9, UR4 ;  /* 0x0000000409097c20 */ /* 0x000fe20008400000 */
[----:B------:R-:W-:Y:S01]  /*0490*/  LOP3.LUT R7, R7, 0xfffffffc, RZ, 0xc0, !PT ;  /* 0xfffffffc07077812 */ /* 0x000fe200078ec0ff */
[----:B------:R-:W-:Y:S01]  /*04a0*/  VOTEU.ALL UP0, P0 ;  /* 0x00000000003f7886 */ /* 0x000fe20000000000 */
[----:B-1----:R-:W-:Y:S01]  /*04b0*/  I2FP.F32.U32 R3, R4 ;  /* 0x0000000400037245 */ /* 0x002fe20000201000 */
[----:B------:R-:W-:Y:S01]  /*04c0*/  ULDC UR4, c[0x0][0x154] ;  /* 0x0000550000047ab9 */ /* 0x000fe20000000800 */
[----:B------:R-:W-:Y:S01]  /*04d0*/  VOTEU.ALL UP1, P0 ;  /* 0x00000000003f7886 */ /* 0x000fe20000020000 */
[----:B------:R-:W0:Y:S01]  /*04e0*/  F2I.U32.TRUNC.NTZ R9, R9 ;  /* 0x0000000900097305 */ /* 0x000e22000020f000 */
[----:B------:R-:W-:Y:S01]  /*04f0*/  IMAD.IADD R7, R0, 0x1, -R7 ;  /* 0x0000000100077824 */ /* 0x000fe200078e0a07 */
[----:B------:R-:W1:Y:S01]  /*0500*/  @!UP0 S2UR UR7, SR_CgaCtaId ;  /* 0x00000000000789c3 */ /* 0x000e620000008800 */
[----:B------:R-:W-:Y:S01]  /*0510*/  FMUL R12, R3, UR4 ;  /* 0x00000004030c7c20 */ /* 0x000fe20008400000 */
[----:B------:R-:W-:Y:S01]  /*0520*/  UMOV UR4, 0x20 ;  /* 0x0000002000047882 */ /* 0x000fe20000000000 */
[----:B------:R-:W-:Y:S01]  /*0530*/  IMAD R8, R8, 0x4, R7 ;  /* 0x0000000408087824 */ /* 0x000fe200078e0207 */
[----:B------:R-:W-:Y:S01]  /*0540*/  @!UP0 UMOV UR6, 0x400 ;  /* 0x0000040000068882 */ /* 0x000fe20000000000 */
[----:B------:R-:W-:-:S04]  /*0550*/  @!UP0 UIADD3 UR4, -UR4, 0x100000, URZ ;  /* 0x0010000004048890 */ /* 0x000fc8000fffe13f */
[----:B------:R-:W-:Y:S02]  /*0560*/  @!UP0 USHF.L.U32 UR5, UR4, 0xb, URZ ;  /* 0x0000000b04058899 */ /* 0x000fe4000800063f */
[----:B------:R-:W-:Y:S01]  /*0570*/  @!UP0 USHF.L.U32 UR4, UR4, 0x1, URZ ;  /* 0x0000000104048899 */ /* 0x000fe2000800063f */
[----:B---3--:R-:W-:Y:S01]  /*0580*/  ISETP.EQ.U32.AND P2, PT, R13, 0x1, PT ;  /* 0x000000010d00780c */ /* 0x008fe20003f42070 */
[----:B------:R-:W3:Y:S01]  /*0590*/  F2I.U32.TRUNC.NTZ R12, R12 ;  /* 0x0000000c000c7305 */ /* 0x000ee2000020f000 */
[----:B------:R-:W-:Y:S01]  /*05a0*/  LEA.HI R0, R8, R8, RZ, 0x1 ;  /* 0x0000000808007211 */ /* 0x000fe200078f08ff */
[----:B------:R-:W5:Y:S03]  /*05b0*/  LDC R7, c[0x0][0x148] ;  /* 0x00005200ff077b82 */ /* 0x000f660000000800 */
[----:B------:R-:W-:Y:S01]  /*05c0*/  LOP3.LUT R11, R0, 0xfffffffe, RZ, 0xc0, !PT ;  /* 0xfffffffe000b7812 */ /* 0x000fe200078ec0ff */
[----:B0-----:R-:W-:Y:S01]  /*05d0*/  IMAD.MOV R15, RZ, RZ, -R9 ;  /* 0x000000ffff0f7224 */ /* 0x001fe200078e0a09 */
[----:B------:R-:W-:-:S03]  /*05e0*/  SHF.R.S32.HI R9, RZ, 0x1f, R2 ;  /* 0x0000001fff097819 */ /* 0x000fc60000011402 */
[----:B--2---:R-:W-:Y:S01]  /*05f0*/  IMAD R3, R10, R15, UR8 ;  /* 0x000000080a037e24 */ /* 0x004fe2000f8e020f */
[----:B------:R-:W-:Y:S01]  /*0600*/  LEA.HI R9, R9, R2, RZ, 0x2 ;  /* 0x0000000209097211 */ /* 0x000fe200078f10ff */
[C---:B------:R-:W-:Y:S02]  /*0610*/  IMAD.IADD R0, R8.reuse, 0x1, -R11 ;  /* 0x0000000108007824 */ /* 0x040fe400078e0a0b */
[----:B------:R-:W-:Y:S01]  /*0620*/  IMAD.SHL.U32 R11, R8, 0x4, RZ ;  /* 0x00000004080b7824 */ /* 0x000fe200078e00ff */
[----:B------:R-:W-:Y:S01]  /*0630*/  LOP3.LUT R9, R9, 0xfffffffc, RZ, 0xc0, !PT ;  /* 0xfffffffc09097812 */ /* 0x000fe200078ec0ff */
[----:B---3--:R-:W-:Y:S01]  /*0640*/  IMAD.MOV R24, RZ, RZ, -R12 ;  /* 0x000000ffff187224 */ /* 0x008fe200078e0a0c */
[----:B------:R-:W-:Y:S01]  /*0650*/  ISETP.NE.AND P4, PT, R0, R3, PT ;  /* 0x000000030000720c */ /* 0x000fe20003f85270 */
[----:B-1----:R-:W-:Y:S01]  /*0660*/  @!UP0 ULEA UR6, UR7, UR6, 0x18 ;  /* 0x0000000607068291 */ /* 0x002fe2000f8ec03f */
[----:B------:R-:W-:Y:S01]  /*0670*/  LOP3.LUT R152, R8, 0xc, R11, 0x78, !PT ;  /* 0x0000000c08987812 */ /* 0x000fe200078e780b */
[----:B------:R-:W-:Y:S01]  /*0680*/  IMAD.IADD R0, R2, 0x1, -R9 ;  /* 0x0000000102007824 */ /* 0x000fe200078e0a09 */
[----:B------:R-:W-:Y:S01]  /*0690*/  VOTEU.ALL UP0, P0 ;  /* 0x00000000003f7886 */ /* 0x000fe20000000000 */
[----:B------:R-:W-:Y:S01]  /*06a0*/  LOP3.LUT P0, RZ, R6, 0x7, RZ, 0xc0, !PT ;  /* 0x0000000706ff7812 */ /* 0x000fe2000780c0ff */
[----:B------:R-:W-:-:S02]  /*06b0*/  VIADD R6, R5, 0xffffffff ;  /* 0xffffffff05067836 */ /* 0x000fc40000000000 */
[----:B------:R-:W-:Y:S01]  /*06c0*/  ISETP.NE.AND P1, PT, R0, 0x3, PT ;  /* 0x000000030000780c */ /* 0x000fe20003f25270 */
[----:B-----5:R-:W-:Y:S01]  /*06d0*/  IMAD R9, R7, R24, R4 ;  /* 0x0000001807097224 */ /* 0x020fe200078e0204 */
[----:B------:R-:W-:Y:S02]  /*06e0*/  ISETP.LT.U32.AND P0, PT, R152, 0x2, !P0 ;  /* 0x000000029800780c */ /* 0x000fe40004701070 */
[----:B------:R-:W-:Y:S01]  /*06f0*/  ISETP.EQ.OR P1, PT, R0, RZ, !P1 ;  /* 0x000000ff0000720c */ /* 0x000fe20004f22670 */
[----:B------:R-:W0:Y:S02]  /*0700*/  FENCE.VIEW.ASYNC.S ;  /* 0x00000000000073c6 */ /* 0x000e240000000000 */
[----:B0-----:R0:W1:Y:S01]  /*0710*/  @!UP0 SYNCS.EXCH.64 URZ, [UR6+0x60], UR4 ;  /* 0x00006004063f85b2 */ /* 0x0010620008000100 */
[----:B------:R-:W-:Y:S02]  /*0720*/  @P4 LEA.HI R2, R152, R152, RZ, 0x1 ;  /* 0x0000009898024211 */ /* 0x000fe400078f08ff */
[----:B------:R-:W-:-:S02]  /*0730*/  ISETP.EQ.AND P1, PT, R5, RZ, P1 ;  /* 0x000000ff0500720c */ /* 0x000fc40000f22270 */
[----:B------:R-:W-:Y:S02]  /*0740*/  @P4 SHF.R.S32.HI R2, RZ, 0x1, R2 ;  /* 0x00000001ff024819 */ /* 0x000fe40000011402 */
[----:B------:R-:W-:Y:S02]  /*0750*/  ISETP.GE.U32.AND P6, PT, R6, 0x2, PT ;  /* 0x000000020600780c */ /* 0x000fe40003fc6070 */
[----:B------:R-:W-:Y:S02]  /*0760*/  @P4 ISETP.NE.AND P5, PT, R2, R9, PT ;  /* 0x000000090200420c */ /* 0x000fe40003fa5270 */
[----:B------:R-:W-:Y:S02]  /*0770*/  SEL R9, RZ, 0x1, !P0 ;  /* 0x00000001ff097807 */ /* 0x000fe40004000000 */
[----:B------:R-:W-:Y:S02]  /*0780*/  @P4 SEL R22, RZ, 0x1, P5 ;  /* 0x00000001ff164807 */ /* 0x000fe40002800000 */
[----:B------:R-:W-:Y:S01]  /*0790*/  SEL R19, RZ, 0x1, !P1 ;  /* 0x00000001ff137807 */ /* 0x000fe20004800000 */
[----:B------:R0:W2:Y:S01]  /*07a0*/  @!UP1 SYNCS.EXCH.64 URZ, [UR6+0x68], UR4 ;  /* 0x00006804063f95b2 */ /* 0x0000a20008000100 */
[----:B------:R-:W-:Y:S01]  /*07b0*/  LOP3.LUT R22, R22, R9, RZ, 0xc0, !PT ;  /* 0x0000000916167212 */ /* 0x000fe200078ec0ff */
[----:B------:R-:W-:Y:S01]  /*07c0*/  NOP ;  /* 0x0000000000007918 */ /* 0x000fe20000000000 */
[----:B------:R-:W-:Y:S01]  /*07d0*/  SEL R19, R19, 0x2, P6 ;  /* 0x0000000213137807 */ /* 0x000fe20003000000 */
[----:B------:R-:W-:Y:S06]  /*07e0*/  @!P2 BRA `(.L_x_3) ;  /* 0x000000000008a947 */ /* 0x000fec0003800000 */
[----:B-12-4-:R-:W-:Y:S01]  /*07f0*/  UCGABAR_ARV ;  /* 0x00000000000079c7 */ /* 0x016fe20008000000 */
[----:B------:R-:W-:Y:S05]  /*0800*/  BRA `(.L_x_4) ;  /* 0x0000000000047947 */ /* 0x000fea0003800000 */
.L_x_3:
[----:B-12-4-:R-:W-:Y:S01]  /*0810*/  NOP ;  /* 0x0000000000007918 */ /* 0x016fe20000000000 */
.L_x_4:
[----:B------:R-:W1:Y:S01]  /*0820*/  LDC R2, c[0x0][0x65c] ;  /* 0x00019700ff027b82 */ /* 0x000e620000000800 */
[----:B------:R-:W-:Y:S01]  /*0830*/  MOV R8, UR8 ;  /* 0x0000000800087c02 */ /* 0x000fe20008000f00 */
[----:B------:R-:W-:Y:S01]  /*0840*/  IMAD.MOV.U32 R9, RZ, RZ, RZ ;  /* 0x000000ffff097224 */ /* 0x000fe200078e00ff */
[----:B-1----:R-:W-:-:S04]  /*0850*/  ISETP.NE.AND P1, PT, R2, 0x1, PT ;  /* 0x000000010200780c */ /* 0x002fc80003f25270 */
[----:B------:R-:W-:-:S09]  /*0860*/  P2R R5, PR, RZ, 0x2 ;  /* 0x00000002ff057803 */ /* 0x000fd20000000000 */
[----:B------:R-:W1:Y:S01]  /*0870*/  @P1 LDC R17, c[0x0][0x10] ;  /* 0x00000400ff111b82 */ /* 0x000e620000000800 */
[----:B------:R-:W-:Y:S02]  /*0880*/  @P1 IMAD.MOV.U32 R5, RZ, RZ, RZ ;  /* 0x000000ffff051224 */ /* 0x000fe400078e00ff */
[----:B------:R-:W-:-:S05]  /*0890*/  @P1 IMAD.MOV.U32 R13, RZ, RZ, RZ ;  /* 0x000000ffff0d1224 */ /* 0x000fca00078e00ff */
[----:B------:R-:W2:Y:S01]  /*08a0*/  @!P1 LDC R11, c[0x0][0xc] ;  /* 0x00000300ff0b9b82 */ /* 0x000ea20000000800 */
[----:B-1----:R-:W-:-:S04]  /*08b0*/  @P1 IMAD.WIDE.U32 R16, R17, UR8, R4 ;  /* 0x0000000811101c25 */ /* 0x002fc8000f8e0004 */
[----:B------:R-:W-:Y:S02]  /*08c0*/  @P1 IMAD.IADD R17, R17, 0x1, R13 ;  /* 0x0000000111111824 */ /* 0x000fe400078e020d */
[----:B--2---:R-:W-:-:S04]  /*08d0*/  @!P1 IMAD.WIDE.U32 R8, R4, R11, R8 ;  /* 0x0000000b04089225 */ /* 0x004fc800078e0008 */
[----:B------:R-:W-:Y:S02]  /*08e0*/  @!P1 IMAD.MOV.U32 R16, RZ, RZ, R8 ;  /* 0x000000ffff109224 */ /* 0x000fe400078e0008 */
[----:B------:R-:W-:Y:S01]  /*08f0*/  @!P1 IMAD.MOV.U32 R17, RZ, RZ, R9 ;  /* 0x000000ffff119224 */ /* 0x000fe200078e0009 */
[----:B------:R-:W-:Y:S06]  /*0900*/  @!P2 BRA `(.L_x_5) ;  /* 0x00000000000ca947 */ /* 0x000fec0003800000 */
[----:B------:R-:W-:Y:S01]  /*0910*/  UCGABAR_WAIT ;  /* 0x0000000000007dc7 */ /* 0x000fe20008000000 */
[----:B------:R-:W-:Y:S01]  /*0920*/  CCTL.IVALL ;  /* 0x00000000ff00798f */ /* 0x000fe20002000000 */
[----:B------:R-:W-:Y:S05]  /*0930*/  BRA `(.L_x_6) ;  /* 0x0000000000047947 */ /* 0x000fea0003800000 */
.L_x_5:
[----:B------:R-:W-:Y:S06]  /*0940*/  BAR.SYNC.DEFER_BLOCKING 0x0 ;  /* 0x0000000000007b1d */ /* 0x000fec0000010000 */
.L_x_6:
[----:B------:R-:W-:Y:S05]  /*0950*/  @!P3 BRA `(.L_x_7) ;  /* 0x000000a40084b947 */ /* 0x000fea0003800000 */
[----:B------:R-:W-:-:S13]  /*0960*/  ISETP.GT.U32.AND P0, PT, R6, 0x1, PT ;  /* 0x000000010600780c */ /* 0x000fda0003f04070 */
[----:B0-----:R-:W-:Y:S05]  /*0970*/  @P0 EXIT ;  /* 0x000000000000094d */ /* 0x001fea0003800000 */
[----:B------:R-:W-:Y:S01]  /*0980*/  ULDC.64 UR4, c[0x0][0x650] ;  /* 0x0001940000047ab9 */ /* 0x000fe20000000a00 */
[----:B------:R-:W-:Y:S01]  /*0990*/  PRMT R0, RZ, 0x7610, R0 ;  /* 0x00007610ff007816 */ /* 0x000fe20000000000 */
[----:B------:R-:W-:Y:S01]  /*09a0*/  IMAD.MOV.U32 R153, RZ, RZ, -0x1 ;  /* 0xffffffffff997424 */ /* 0x000fe200078e00ff */
[----:B------:R-:W-:Y:S01]  /*09b0*/  ISETP.GE.U32.AND P0, PT, R16, UR4, PT ;  /* 0x0000000410007c0c */ /* 0x000fe2000bf06070 */
[----:B------:R-:W-:Y:S02]  /*09c0*/  IMAD.MOV.U32 R154, RZ, RZ, -0x1 ;  /* 0xffffffffff9a7424 */ /* 0x000fe400078e00ff */
[----:B------:R-:W-:Y:S01]  /*09d0*/  IMAD.MOV.U32 R23, RZ, RZ, -0x1 ;  /* 0xffffffffff177424 */ /* 0x000fe200078e00ff */
[----:B------:R-:W-:-:S13]  /*09e0*/  ISETP.GE.U32.AND.EX P0, PT, R17, UR5, PT, P0 ;  /* 0x0000000511007c0c */ /* 0x000fda000bf06100 */
[----:B------:R-:W-:Y:S05]  /*09f0*/  @P0 BRA `(.L_x_8) ;  /* 0x00000004002c0947 */ /* 0x000fea0003800000 */
[----:B------:R-:W0:Y:S01]  /*0a00*/  LDC.64 R20, c[0x0][0x628] ;  /* 0x00018a00ff147b82 */ /* 0x000e220000000a00 */
[----:B------:R-:W-:Y:S02]  /*0a10*/  IMAD.MOV.U32 R8, RZ, RZ, R16 ;  /* 0x000000ffff087224 */ /* 0x000fe400078e0010 */
[----:B------:R-:W-:-:S05]  /*0a20*/  IMAD.MOV.U32 R9, RZ, RZ, R17 ;  /* 0x000000ffff097224 */ /* 0x000fca00078e0011 */
[----:B------:R-:W1:Y:S08]  /*0a30*/  LDC R0, c[0x0][0x630] ;  /* 0x00018c00ff007b82 */ /* 0x000e700000000800 */
[----:B------:R-:W2:Y:S01]  /*0a40*/  LDC.64 R26, c[0x0][0x620] ;  /* 0x00018800ff1a7b82 */ /* 0x000ea20000000a00 */
[----:B0-----:R-:W-:-:S04]  /*0a50*/  ISETP.NE.U32.AND P0, PT, R20, RZ, PT ;  /* 0x000000ff1400720c */ /* 0x001fc80003f05070 */
[----:B------:R-:W-:-:S13]  /*0a60*/  ISETP.NE.AND.EX P0, PT, R21, RZ, PT, P0 ;  /* 0x000000ff1500720c */ /* 0x000fda0003f05300 */
[----:B-12---:R-:W-:Y:S05]  /*0a70*/  @!P0 BRA `(.L_x_9) ;  /* 0x0000000000288947 */ /* 0x006fea0003800000 */
[----:B------:R-:W0:Y:S02]  /*0a80*/  LDC R13, c[0x0][0x634] ;  /* 0x00018d00ff0d7b82 */ /* 0x000e240000000800 */
[----:B0-----:R-:W-:-:S04]  /*0a90*/  IADD3 R13, P0, R16, R13, RZ ;  /* 0x0000000d100d7210 */ /* 0x001fc80007f1e0ff */
[----:B------:R-:W-:-:S05]  /*0aa0*/  IADD3.X R15, RZ, R17, RZ, P0, !PT ;  /* 0x00000011ff0f7210 */ /* 0x000fca00007fe4ff */
[----:B------:R-:W-:-:S04]  /*0ab0*/  IMAD.WIDE.U32 R8, R15, R20, RZ ;  /* 0x000000140f087225 */ /* 0x000fc800078e00ff */
[----:B------:R-:W-:-:S04]  /*0ac0*/  IMAD.WIDE.U32 R10, P0, R13, R21, R8 ;  /* 0x000000150d0a7225 */ /* 0x000fc80007800008 */
[----:B------:R-:W-:-:S04]  /*0ad0*/  IMAD.WIDE.U32 R8, R13, R20, RZ ;  /* 0x000000140d087225 */ /* 0x000fc800078e00ff */
[----:B------:R-:W-:Y:S01]  /*0ae0*/  IMAD.X R13, RZ, RZ, RZ, P0 ;  /* 0x000000ffff0d7224 */ /* 0x000fe200000e06ff */
[----:B------:R-:W-:Y:S01]  /*0af0*/  IADD3 RZ, P0, R9, R10, RZ ;  /* 0x0000000a09ff7210 */ /* 0x000fe20007f1e0ff */
[----:B------:R-:W-:-:S04]  /*0b00*/  IMAD.MOV.U32 R12, RZ, RZ, R11 ;  /* 0x000000ffff0c7224 */ /* 0x000fc800078e000b */
[----:B------:R-:W-:-:S08]  /*0b10*/  IMAD.WIDE.U32.X R8, R15, R21, R12, P0 ;  /* 0x000000150f087225 */ /* 0x000fd000000e040c */
.L_x_9:
[----:B------:R-:W0:Y:S01]  /*0b20*/  LDC.64 R20, c[0x0][0x640] ;  /* 0x00019000ff147b82 */ /* 0x000e220000000a00 */
[--C-:B------:R-:W-:Y:S01]  /*0b30*/  SHF.R.U64 R28, R8, R0, R9.reuse ;  /* 0x00000000081c7219 */ /* 0x100fe20000001209 */
[----:B------:R-:W-:Y:S01]  /*0b40*/  IMAD R30, R7, R24, R4 ;  /* 0x00000018071e7224 */ /* 0x000fe200078e0204 */
[----:B------:R-:W-:Y:S01]  /*0b50*/  SHF.R.U32.HI R0, RZ, R0, R9 ;  /* 0x00000000ff007219 */ /* 0x000fe20000011609 */
[----:B------:R-:W-:Y:S01]  /*0b60*/  IMAD.MOV.U32 R23, RZ, RZ, 0x1 ;  /* 0x00000001ff177424 */ /* 0x000fe200078e00ff */
[----:B------:R-:W-:-:S03]  /*0b70*/  IADD3 R5, P0, RZ, -R28, RZ ;  /* 0x8000001cff057210 */ /* 0x000fc60007f1e0ff */
[----:B------:R-:W1:Y:S02]  /*0b80*/  LDC R6, c[0x0][0x618] ;  /* 0x00018600ff067b82 */ /* 0x000e640000000800 */
[----:B------:R-:W-:-:S04]  /*0b90*/  IMAD.X R9, RZ, RZ, ~R0, P0 ;  /* 0x000000ffff097224 */ /* 0x000fc800000e0e00 */
[-C--:B------:R-:W-:Y:S02]  /*0ba0*/  IMAD R0, R9, R26.reuse, RZ ;  /* 0x0000001a09007224 */ /* 0x080fe400078e02ff */
[----:B------:R-:W2:Y:S01]  /*0bb0*/  LDC R11, c[0x0][0x608] ;  /* 0x00018200ff0b7b82 */ /* 0x000ea20000000800 */
[----:B------:R-:W-:-:S04]  /*0bc0*/  IMAD.WIDE.U32 R8, R5, R26, R16 ;  /* 0x0000001a05087225 */ /* 0x000fc800078e0010 */
[----:B------:R-:W-:-:S03]  /*0bd0*/  IMAD R5, R5, R27, R0 ;  /* 0x0000001b05057224 */ /* 0x000fc600078e0200 */
[----:B------:R-:W3:Y:S01]  /*0be0*/  LDC R12, c[0x0][0x658] ;  /* 0x00019600ff0c7b82 */ /* 0x000ee20000000800 */
[----:B0-----:R-:W-:Y:S01]  /*0bf0*/  ISETP.NE.U32.AND P0, PT, R20, RZ, PT ;  /* 0x000000ff1400720c */ /* 0x001fe20003f05070 */
[----:B------:R-:W-:Y:S02]  /*0c00*/  IMAD.IADD R5, R9, 0x1, R5 ;  /* 0x0000000109057824 */ /* 0x000fe400078e0205 */
[----:B------:R-:W-:Y:S01]  /*0c10*/  IMAD.MOV.U32 R9, RZ, RZ, -0x1 ;  /* 0xffffffffff097424 */ /* 0x000fe200078e00ff */
[----:B------:R-:W-:-:S03]  /*0c20*/  ISETP.NE.AND.EX P0, PT, R21, RZ, PT, P0 ;  /* 0x000000ff1500720c */ /* 0x000fc60003f05300 */
[----:B------:R-:W0:Y:S01]  /*0c30*/  LDC R15, c[0x0][0x600] ;  /* 0x00018000ff0f7b82 */ /* 0x000e220000000800 */
[-CC-:B-1----:R-:W-:Y:S02]  /*0c40*/  SHF.R.U64 R13, R8, R6.reuse, R5.reuse ;  /* 0x00000006080d7219 */ /* 0x182fe40000001205 */
[----:B------:R-:W-:-:S05]  /*0c50*/  SHF.R.U32.HI R0, RZ, R6, R5 ;  /* 0x00000006ff007219 */ /* 0x000fca0000011605 */
[----:B------:R-:W1:Y:S01]  /*0c60*/  LDC R14, c[0x0][0x648] ;  /* 0x00019200ff0e7b82 */ /* 0x000e620000000800 */
[-CC-:B--2---:R-:W-:Y:S02]  /*0c70*/  SHF.R.U64 R27, R13, R11.reuse, R0.reuse ;  /* 0x0000000b0d1b7219 */ /* 0x184fe40000001200 */
[----:B------:R-:W-:-:S05]  /*0c80*/  SHF.R.U32.HI R5, RZ, R11, R0 ;  /* 0x0000000bff057219 */ /* 0x000fca0000011600 */
[----:B------:R-:W2:Y:S01]  /*0c90*/  LDC R26, c[0x0][0x638] ;  /* 0x00018e00ff1a7b82 */ /* 0x000ea20000000800 */
[-CC-:B---3--:R-:W-:Y:S02]  /*0ca0*/  SHF.R.U64 R24, R27, R12.reuse, R5.reuse ;  /* 0x0000000c1b187219 */ /* 0x188fe40000001205 */
[-C--:B------:R-:W-:Y:S02]  /*0cb0*/  SHF.L.U32 R0, R9, R12.reuse, RZ ;  /* 0x0000000c09007219 */ /* 0x080fe400000006ff */
[----:B------:R-:W-:Y:S01]  /*0cc0*/  SHF.R.U32.HI R5, RZ, R12, R5 ;  /* 0x0000000cff057219 */ /* 0x000fe20000011605 */
[----:B------:R-:W-:Y:S01]  /*0cd0*/  IMAD.MOV.U32 R4, RZ, RZ, R24 ;  /* 0x000000ffff047224 */ /* 0x000fe200078e0018 */
[----:B------:R-:W-:Y:S01]  /*0ce0*/  LOP3.LUT R10, RZ, R0, RZ, 0x33, !PT ;  /* 0x00000000ff0a7212 */ /* 0x000fe200078e33ff */
[----:B------:R-:W3:Y:S01]  /*0cf0*/  LDC R25, c[0x0][0x610] ;  /* 0x00018400ff197b82 */ /* 0x000ee20000000800 */
[----:B------:R-:W-:Y:S05]  /*0d00*/  @!P0 BRA `(.L_x_10) ;  /* 0x0000000000288947 */ /* 0x000fea0003800000 */
[----:B------:R-:W4:Y:S02]  /*0d10*/  LDC R9, c[0x0][0x64c] ;  /* 0x00019300ff097b82 */ /* 0x000f240000000800 */
[----:B----4-:R-:W-:-:S05]  /*0d20*/  IADD3 R9, P0, R24, R9, RZ ;  /* 0x0000000918097210 */ /* 0x010fca0007f1e0ff */
[----:B------:R-:W-:-:S04]  /*0d30*/  IMAD.X R11, RZ, RZ, R5, P0 ;  /* 0x000000ffff0b7224 */ /* 0x000fc800000e0605 */
[----:B------:R-:W-:-:S04]  /*0d40*/  IMAD.WIDE.U32 R4, R11, R20, RZ ;  /* 0x000000140b047225 */ /* 0x000fc800078e00ff */
[----:B------:R-:W-:-:S04]  /*0d50*/  IMAD.WIDE.U32 R6, P0, R9, R21, R4 ;  /* 0x0000001509067225 */ /* 0x000fc80007800004 */
[----:B------:R-:W-:-:S04]  /*0d60*/  IMAD.WIDE.U32 R4, R9, R20, RZ ;  /* 0x0000001409047225 */ /* 0x000fc800078e00ff */
[----:B------:R-:W-:Y:S01]  /*0d70*/  IMAD.X R9, RZ, RZ, RZ, P0 ;  /* 0x000000ffff097224 */ /* 0x000fe200000e06ff */
[----:B------:R-:W-:Y:S01]  /*0d80*/  IADD3 RZ, P0, R5, R6, RZ ;  /* 0x0000000605ff7210 */ /* 0x000fe20007f1e0ff */
[----:B------:R-:W-:-:S04]  /*0d90*/  IMAD.MOV.U32 R8, RZ, RZ, R7 ;  /* 0x000000ffff087224 */ /* 0x000fc800078e0007 */
[----:B------:R-:W-:-:S08]  /*0da0*/  IMAD.WIDE.U32.X R4, R11, R21, R8, P0 ;  /* 0x000000150b047225 */ /* 0x000fd000000e0408 */
.L_x_10:
[----:B-1----:R-:W-:Y:S01]  /*0db0*/  SHF.R.U64 R4, R4, R14, R5 ;  /* 0x0000000e04047219 */ /* 0x002fe20000001205 */
[----:B0-----:R-:W-:Y:S01]  /*0dc0*/  VIADD R6, R15, 0xffffffff ;  /* 0xffffffff0f067836 */ /* 0x001fe20000000000 */
[----:B------:R-:W-:Y:S01]  /*0dd0*/  SHF.L.U32 R0, R23, R12, RZ ;  /* 0x0000000c17007219 */ /* 0x000fe200000006ff */
[----:B------:R-:W-:Y:S01]  /*0de0*/  IMAD.MOV.U32 R23, RZ, RZ, R28 ;  /* 0x000000ffff177224 */ /* 0x000fe200078e001c */
[----:B------:R-:W-:Y:S02]  /*0df0*/  LOP3.LUT R5, R27, R10, RZ, 0xc0, !PT ;  /* 0x0000000a1b057212 */ /* 0x000fe400078ec0ff */
[----:B------:R-:W-:Y:S02]  /*0e00*/  IADD3 R7, -R4, RZ, RZ ;  /* 0x000000ff04077210 */ /* 0x000fe40007ffe1ff */
[----:B------:R-:W-:Y:S01]  /*0e10*/  SEL R3, R3, R30, !P1 ;  /* 0x0000001e03037207 */ /* 0x000fe20004800000 */
[----:B------:R-:W-:Y:S01]  /*0e20*/  IMAD R4, R0, R4, R5 ;  /* 0x0000000400047224 */ /* 0x000fe200078e0205 */
[----:B------:R-:W-:Y:S01]  /*0e30*/  LOP3.LUT R6, R13, R6, RZ, 0xc0, !PT ;  /* 0x000000060d067212 */ /* 0x000fe200078ec0ff */
[----:B--2---:R-:W-:-:S02]  /*0e40*/  IMAD R0, R7, R26, R24 ;  /* 0x0000001a07007224 */ /* 0x004fc400078e0218 */
[----:B---3--:R-:W-:Y:S02]  /*0e50*/  IMAD R3, R4, R25, R3 ;  /* 0x0000001904037224 */ /* 0x008fe400078e0203 */
[----:B------:R-:W-:Y:S02]  /*0e60*/  IMAD.MOV.U32 R5, RZ, RZ, 0x1 ;  /* 0x00000001ff057424 */ /* 0x000fe400078e00ff */
[----:B------:R-:W-:-:S03]  /*0e70*/  IMAD R4, R0, R15, R6 ;  /* 0x0000000f00047224 */ /* 0x000fc600078e0206 */
[----:B------:R-:W-:Y:S02]  /*0e80*/  PRMT R0, R5, 0x7610, R0 ;  /* 0x0000761005007816 */ /* 0x000fe40000000000 */
[----:B------:R-:W-:Y:S02]  /*0e90*/  SEL R154, R4, R3, !P1 ;  /* 0x00000003049a7207 */ /* 0x000fe40004800000 */
[----:B------:R-:W-:-:S07]  /*0ea0*/  SEL R153, R3, R4, !P1 ;  /* 0x0000000403997207 */ /* 0x000fce0004800000 */
.L_x_8:
[----:B------:R-:W-:-:S08]  /*0eb0*/  NOP ;  /* 0x0000000000007918 */ /* 0x000fd00000000000 */
[----:B------:R-:W0:Y:S02]  /*0ec0*/  USETMAXREG.TRY_ALLOC.CTAPOOL UP0, 0xe8 ;  /* 0x000000e8000079c8 */ /* 0x000e240008000600 */
[----:B0-----:R-:W-:-:S13]  /*0ed0*/  PLOP3.LUT P0, PT, PT, PT, UP0, 0x80, 0x0 ;  /* 0x000000000000781c */ /* 0x001fda0003f0f008 */
[----:B------:R-:W-:Y:S05]  /*0ee0*/  @!P0 BRA `(.L_x_8) ;  /* 0xfffffffc00f08947 */ /* 0x000fea000383ffff */
[----:B------:R-:W-:Y:S01]  /*0ef0*/  ULDC.64 UR4, c[0x0][0x598] ;  /* 0x0001660000047ab9 */ /* 0x000fe20000000a00 */
[----:B------:R-:W-:Y:S01]  /*0f00*/  ULDC.64 UR36, c[0x0][0x208] ;  /* 0x0000820000247ab9 */ /* 0x000fe20000000a00 */
[----:B------:R-:W-:-:S04]  /*0f10*/  ISETP.NE.U32.AND P0, PT, RZ, UR4, PT ;  /* 0x00000004ff007c0c */ /* 0x000fc8000bf05070 */
[----:B------:R-:W-:-:S13]  /*0f20*/  ISETP.NE.AND.EX P0, PT, RZ, UR5, PT, P0 ;  /* 0x00000005ff007c0c */ /* 0x000fda000bf05300 */
[----:B------:R-:W-:Y:S05]  /*0f30*/  @!P0 BRA `(.L_x_11) ;  /* 0x00000000001c8947 */ /* 0x000fea0003800000 */
[----:B------:R-:W0:Y:S02]  /*0f40*/  LDC.64 R4, c[0x0][0x598] ;  /* 0x00016600ff047b82 */ /* 0x000e240000000a00 */
[----:B0-----:R-:W2:Y:S02]  /*0f50*/  LDG.E.64 R4, desc[UR36][R4.64] ;  /* 0x0000002404047981 */ /* 0x001ea4000c1e1b00 */
[----:B--2---:R-:W-:-:S04]  /*0f60*/  ISETP.NE.U32.AND P0, PT, R4, RZ, PT ;  /* 0x000000ff0400720c */ /* 0x004fc80003f05070 */
[----:B------:R-:W-:-:S13]  /*0f70*/  ISETP.NE.AND.EX P0, PT, R5, RZ, PT, P0 ;  /* 0x000000ff0500720c */ /* 0x000fda0003f05300 */
[----:B------:R-:W-:Y:S05]  /*0f80*/  @!P0 BRA `(.L_x_11) ;  /* 0x0000000000088947 */ /* 0x000fea0003800000 */
[----:B------:R0:W5:Y:S01]  /*0f90*/  LD.E R155, desc[UR36][R4.64] ;  /* 0x00000024049b7980 */ /* 0x000162000c101900 */
[----:B------:R-:W-:Y:S05]  /*0fa0*/  BRA `(.L_x_12) ;  /* 0x0000000000247947 */ /* 0x000fea0003800000 */
.L_x_11:
[----:B------:R-:W-:Y:S02]  /*0fb0*/  ULDC.64 UR4, c[0x0][0x588] ;  /* 0x0001620000047ab9 */ /* 0x000fe40000000a00 */
[----:B------:R-:W-:-:S04]  /*0fc0*/  ISETP.NE.U32.AND P0, PT, RZ, UR4, PT ;  /* 0x00000004ff007c0c */ /* 0x000fc8000bf05070 */
[----:B------:R-:W-:-:S13]  /*0fd0*/  ISETP.NE.AND.EX P0, PT, RZ, UR5, PT, P0 ;  /* 0x00000005ff007c0c */ /* 0x000fda000bf05300 */
[----:B------:R-:W-:Y:S05]  /*0fe0*/  @!P0 BRA `(.L_x_13) ;  /* 0x00000000000c8947 */ /* 0x000fea0003800000 */
[----:B------:R-:W0:Y:S02]  /*0ff0*/  LDC.64 R4, c[0x0][0x588] ;  /* 0x00016200ff047b82 */ /* 0x000e240000000a00 */
[----:B0-----:R1:W5:Y:S01]  /*1000*/  LDG.E R155, desc[UR36][R4.64] ;  /* 0x00000024049b7981 */ /* 0x001362000c1e1900 */
[----:B------:R-:W-:Y:S05]  /*1010*/  BRA `(.L_x_12) ;  /* 0x0000000000087947 */ /* 0x000fea0003800000 */
.L_x_13:
[----:B------:R-:W-:Y:S02]  /*1020*/  ULDC UR4, c[0x0][0x580] ;  /* 0x0001600000047ab9 */ /* 0x000fe40000000800 */
[----:B------:R-:W-:-:S07]  /*1030*/  IMAD.U32 R155, RZ, RZ, UR4 ;  /* 0x00000004ff9b7e24 */ /* 0x000fce000f8e00ff */
.L_x_12:
[----:B------:R-:W-:Y:S02]  /*1040*/  ULDC.64 UR4, c[0x0][0x5a0] ;  /* 0x0001680000047ab9 */ /* 0x000fe40000000a00 */
[----:B------:R-:W-:-:S04]  /*1050*/  ISETP.NE.U32.AND P0, PT, RZ, UR4, PT ;  /* 0x00000004ff007c0c */ /* 0x000fc8000bf05070 */
[----:B------:R-:W-:-:S13]  /*1060*/  ISETP.NE.AND.EX P0, PT, RZ, UR5, PT, P0 ;  /* 0x00000005ff007c0c */ /* 0x000fda000bf05300 */
[----:B------:R-:W-:Y:S05]  /*1070*/  @!P0 BRA `(.L_x_14) ;  /* 0x00000000001c8947 */ /* 0x000fea0003800000 */
[----:B01----:R-:W0:Y:S02]  /*1080*/  LDC.64 R4, c[0x0][0x5a0] ;  /* 0x00016800ff047b82 */ /* 0x003e240000000a00 */
[----:B0-----:R-:W2:Y:S02]  /*1090*/  LDG.E.64 R4, desc[UR36][R4.64] ;  /* 0x0000002404047981 */ /* 0x001ea4000c1e1b00 */
[----:B--2---:R-:W-:-:S04]  /*10a0*/  ISETP.NE.U32.AND P0, PT, R4, RZ, PT ;  /* 0x000000ff0400720c */ /* 0x004fc80003f05070 */
[----:B------:R-:W-:-:S13]  /*10b0*/  ISETP.NE.AND.EX P0, PT, R5, RZ, PT, P0 ;  /* 0x000000ff0500720c */ /* 0x000fda0003f05300 */
[----:B------:R-:W-:Y:S05]  /*10c0*/  @!P0 BRA `(.L_x_14) ;  /* 0x0000000000088947 */ /* 0x000fea0003800000 */
[----:B------:R0:W5:Y:S01]  /*10d0*/  LD.E R156, desc[UR36][R4.64] ;  /* 0x00000024049c7980 */ /* 0x000162000c101900 */
[----:B------:R-:W-:Y:S05]  /*10e0*/  BRA `(.L_x_15) ;  /* 0x0000000000247947 */ /* 0x000fea0003800000 */
.L_x_14:
[----:B------:R-:W-:Y:S02]  /*10f0*/  ULDC.64 UR4, c[0x0][0x590] ;  /* 0x0001640000047ab9 */ /* 0x000fe40000000a00 */
[----:B------:R-:W-:-:S04]  /*1100*/  ISETP.NE.U32.AND P0, PT, RZ, UR4, PT ;  /* 0x00000004ff007c0c */ /* 0x000fc8000bf05070 */
[----:B------:R-:W-:-:S13]  /*1110*/  ISETP.NE.AND.EX P0, PT, RZ, UR5, PT, P0 ;  /* 0x00000005ff007c0c */ /* 0x000fda000bf05300 */
[----:B------:R-:W-:Y:S05]  /*1120*/  @!P0 BRA `(.L_x_16) ;  /* 0x00000000000c8947 */ /* 0x000fea0003800000 */
[----:B------:R-:W2:Y:S02]  /*1130*/  LDC.64 R156, c[0x0][0x590] ;  /* 0x00016400ff9c7b82 */ /* 0x000ea40000000a00 */
[----:B--2---:R2:W5:Y:S01]  /*1140*/  LDG.E R156, desc[UR36][R156.64] ;  /* 0x000000249c9c7981 */ /* 0x004562000c1e1900 */
[----:B------:R-:W-:Y:S05]  /*1150*/  BRA `(.L_x_15) ;  /* 0x0000000000087947 */ /* 0x000fea0003800000 */
.L_x_16:
[----:B------:R-:W-:Y:S02]  /*1160*/  ULDC UR4, c[0x0][0x584] ;  /* 0x0001610000047ab9 */ /* 0x000fe40000000800 */
[----:B------:R-:W-:-:S07]  /*1170*/  IMAD.U32 R156, RZ, RZ, UR4 ;  /* 0x00000004ff9c7e24 */ /* 0x000fce000f8e00ff */
.L_x_15:
[----:B------:R-:W-:-:S13]  /*1180*/  LOP3.LUT P0, RZ, R0, 0xff, RZ, 0xc0, !PT ;  /* 0x000000ff00ff7812 */ /* 0x000fda000780c0ff */
[----:B------:R-:W-:Y:S05]  /*1190*/  @!P0 EXIT ;  /* 0x000000000000894d */ /* 0x000fea0003800000 */
[----:B------:R-:W-:Y:S01]  /*11a0*/  ULDC UR4, c[0x0][0x28c] ;  /* 0x0000a30000047ab9 */ /* 0x000fe20000000800 */
[----:B------:R-:W-:Y:S01]  /*11b0*/  LOP3.LUT R166, R19, 0x1, RZ, 0xfc, !PT ;  /* 0x0000000113a67812 */ /* 0x000fe200078efcff */
[----:B------:R-:W-:Y:S01]  /*11c0*/  UIADD3 UR4, UR4, 0x3f, URZ ;  /* 0x0000003f04047890 */ /* 0x000fe2000fffe03f */
[----:B------:R-:W-:Y:S01]  /*11d0*/  UMOV UR38, URZ ;  /* 0x0000003f00267c82 */ /* 0x000fe20008000000 */
[----:B------:R-:W-:Y:S02]  /*11e0*/  UMOV UR39, URZ ;  /* 0x0000003f00277c82 */ /* 0x000fe40008000000 */
[----:B------:R-:W-:-:S04]  /*11f0*/  USHF.R.S32.HI UR5, URZ, 0x1f, UR4 ;  /* 0x0000001f3f057899 */ /* 0x000fc80008011404 */
[----:B------:R-:W-:-:S04]  /*1200*/  ULEA.HI UR5, UR5, UR4, URZ, 0x6 ;  /* 0x0000000405057291 */ /* 0x000fc8000f8f303f */
[----:B------:R-:W-:-:S12]  /*1210*/  USHF.R.S32.HI UR40, URZ, 0x6, UR5 ;  /* 0x000000063f287899 */ /* 0x000fd80008011405 */
.L_x_290:
[----:B------:R-:W-:Y:S01]  /*1220*/  LOP3.LUT R0, R18, 0x80, RZ, 0xc0, !PT ;  /* 0x0000008012007812 */ /* 0x000fe200078ec0ff */
[----:B---3--:R-:W3:Y:S01]  /*1230*/  S2UR UR7, SR_CgaCtaId ;  /* 0x00000000000779c3 */ /* 0x008ee20000008800 */
[----:B------:R-:W-:Y:S02]  /*1240*/  UMOV UR6, 0x400 ;  /* 0x0000040000067882 */ /* 0x000fe40000000000 */
[----:B------:R-:W-:-:S06]  /*1250*/  SHF.R.U32.HI R0, RZ, 0x7, R0 ;  /* 0x00000007ff007819 */ /* 0x000fcc0000011600 */
[----:B----4-:R-:W4:Y:S01]  /*1260*/  SHFL.IDX PT, R0, R0, RZ, 0x1f ;  /* 0x00001fff00007589 */ /* 0x010f2200000e0000 */
[----:B---3--:R-:W-:Y:S01]  /*1270*/  ULEA UR6, UR7, UR6, 0x18 ;  /* 0x0000000607067291 */ /* 0x008fe2000f8ec03f */
[----:B----4-:R-:W-:-:S13]  /*1280*/  R2UR UR4, R0 ;  /* 0x00000000000472ca */ /* 0x010fda00000e0000 */
[----:B------:R-:W-:-:S04]  /*1290*/  ULEA.HI UR5, UR4, UR4, URZ, 0x1 ;  /* 0x0000000404057291 */ /* 0x000fc8000f8f083f */
[----:B------:R-:W-:-:S04]  /*12a0*/  ULOP3.LUT UR5, UR5, 0x7fffe, URZ, 0xc0, !UPT ;  /* 0x0007fffe05057892 */ /* 0x000fc8000f8ec03f */
[----:B------:R-:W-:-:S03]  /*12b0*/  UIADD3 UR5, UR4, -UR5, URZ ;  /* 0x8000000504057290 */ /* 0x000fc6000fffe03f */
[----:B------:R-:W-:Y:S01]  /*12c0*/  ULDC UR4, c[0x0][0x28c] ;  /* 0x0000a30000047ab9 */ /* 0x000fe20000000800 */
[----:B------:R-:W-:Y:S01]  /*12d0*/  ULEA UR5, UR5, UR6, 0xd ;  /* 0x0000000605057291 */ /* 0x000fe2000f8e683f */
[----:B------:R-:W-:-:S03]  /*12e0*/  ISETP.LT.AND P0, PT, RZ, UR4, PT ;  /* 0x00000004ff007c0c */ /* 0x000fc6000bf01270 */
[----:B------:R-:W-:-:S04]  /*12f0*/  UIADD3 UR5, UR5, 0x100, URZ ;  /* 0x0000010005057890 */ /* 0x000fc8000fffe03f */
[----:B------:R-:W-:-:S04]  /*1300*/  USHF.R.U32.HI UR5, URZ, 0x4, UR5 ;  /* 0x000000043f057899 */ /* 0x000fc80008011605 */
[----:B------:R-:W-:Y:S02]  /*1310*/  ULOP3.LUT UR41, UR5, 0x3fff, URZ, 0xc0, !UPT ;  /* 0x00003fff05297892 */ /* 0x000fe4000f8ec03f */
[----:B-12---:R-:W-:Y:S10]  /*1320*/  @P0 BRA `(.L_x_17) ;  /* 0x0000000000400947 */ /* 0x006ff40003800000 */
[----:B------:R-:W-:Y:S01]  /*1330*/  MOV R0, 0x0 ;  /* 0x0000000000007802 */ /* 0x000fe20000000f00 */
[----:B------:R-:W-:Y:S01]  /*1340*/  ULDC.64 UR4, c[0x4][0x68] ;  /* 0x01001a0000047ab9 */ /* 0x000fe20000000a00 */
[----:B------:R-:W-:Y:S01]  /*1350*/  ULDC.64 UR6, c[0x4][0x8] ;  /* 0x0100020000067ab9 */ /* 0x000fe20000000a00 */
[----:B01----:R-:W-:Y:S01]  /*1360*/  IMAD.U32 R4, RZ, RZ, UR4 ;  /* 0x00000004ff047e24 */ /* 0x003fe2000f8e00ff */
[----:B------:R0:W1:Y:S01]  /*1370*/  LDC.64 R14, c[0x4][R0] ;  /* 0x01000000000e7b82 */ /* 0x0000620000000a00 */
[----:B------:R-:W-:Y:S01]  /*1380*/  IMAD.U32 R5, RZ, RZ, UR5 ;  /* 0x00000005ff057e24 */ /* 0x000fe2000f8e00ff */
[----:B------:R-:W-:Y:S01]  /*1390*/  ULDC.64 UR4, c[0x4][0x70] ;  /* 0x01001c0000047ab9 */ /* 0x000fe20000000a00 */
[----:B------:R-:W-:Y:S01]  /*13a0*/  IMAD.U32 R10, RZ, RZ, UR6 ;  /* 0x00000006ff0a7e24 */ /* 0x000fe2000f8e00ff */
[----:B------:R-:W-:Y:S01]  /*13b0*/  MOV R12, 0x1 ;  /* 0x00000001000c7802 */ /* 0x000fe20000000f00 */
[----:B------:R-:W-:Y:S02]  /*13c0*/  IMAD.U32 R6, RZ, RZ, UR4 ;  /* 0x00000004ff067e24 */ /* 0x000fe4000f8e00ff */
[----:B------:R-:W-:-:S02]  /*13d0*/  IMAD.U32 R7, RZ, RZ, UR5 ;  /* 0x00000005ff077e24 */ /* 0x000fc4000f8e00ff */
[----:B------:R-:W-:Y:S02]  /*13e0*/  IMAD.U32 R11, RZ, RZ, UR7 ;  /* 0x00000007ff0b7e24 */ /* 0x000fe4000f8e00ff */
[----:B------:R-:W-:Y:S02]  /*13f0*/  IMAD.MOV.U32 R8, RZ, RZ, 0x1e1 ;  /* 0x000001e1ff087424 */ /* 0x000fe400078e00ff */
[----:B0-----:R-:W-:-:S07]  /*1400*/  IMAD.MOV.U32 R13, RZ, RZ, RZ ;  /* 0x000000ffff0d7224 */ /* 0x001fce00078e00ff */
[----:B------:R-:W-:-:S07]  /*1410*/  LEPC R20, `(.L_x_17) ;  /* 0x000000001014794e */ /* 0x000fce0000000000 */
[----:B-12--5:R-:W-:Y:S05]  /*1420*/  CALL.ABS.NOINC R14 ;  /* 0x000000000e007343 */ /* 0x026fea0003c00000 */
.L_x_17:
[----:B------:R-:W-:-:S13]  /*1430*/  ISETP.NE.AND P0, PT, R166, 0x3, PT ;  /* 0x00000003a600780c */ /* 0x000fda0003f05270 */
[----:B------:R-:W-:Y:S05]  /*1440*/  @!P0 BRA `(.L_x_18) ;  /* 0x0000000000048947 */ /* 0x000fea0003800000 */
[----:B------:R-:W-:Y:S01]  /*1450*/  BPT.TRAP 0x1 ;  /* 0x000000040000795c */ /* 0x000fe20000300000 */
.L_x_18:
[----:B------:R-:W3:Y:S01]  /*1460*/  S2UR UR5, SR_CgaCtaId ;  /* 0x00000000000579c3 */ /* 0x000ee20000008800 */
[----:B------:R-:W-:Y:S01]  /*1470*/  UMOV UR4, 0x400 ;  /* 0x0000040000047882 */ /* 0x000fe20000000000 */
[----:B------:R-:W-:Y:S02]  /*1480*/  IMAD.U32 R0, RZ, RZ, UR38 ;  /* 0x00000026ff007e24 */ /* 0x000fe4000f8e00ff */
[----:B------:R-:W-:-:S03]  /*1490*/  IMAD.U32 R3, RZ, RZ, UR39 ;  /* 0x00000027ff037e24 */ /* 0x000fc6000f8e00ff */
[----:B------:R-:W-:Y:S01]  /*14a0*/  SHF.L.U32 R0, R0, 0x1f, RZ ;  /* 0x0000001f00007819 */ /* 0x000fe200000006ff */
[----:B---3--:R-:W-:-:S06]  /*14b0*/  ULEA UR4, UR5, UR4, 0x18 ;  /* 0x0000000405047291 */ /* 0x008fcc000f8ec03f */
[----:B------:R-:W-:-:S04]  /*14c0*/  IMAD.U32 R6, RZ, RZ, UR4 ;  /* 0x00000004ff067e24 */ /* 0x000fc8000f8e00ff */
[----:B------:R-:W-:-:S04]  /*14d0*/  IMAD R3, R3, 0x8, R6 ;  /* 0x0000000803037824 */ /* 0x000fc800078e0206 */
[----:B------:R3:W4:Y:S01]  /*14e0*/  SYNCS.PHASECHK.TRANS64.TRYWAIT P1, [R3+URZ], R0 ;  /* 0x00000000030075a7 */ /* 0x000722000802017f */
[----:B------:R-:W-:Y:S05]  /*14f0*/  @!P0 BRA `(.L_x_19) ;  /* 0x0000000000048947 */ /* 0x000fea0003800000 */
[----:B------:R-:W-:Y:S01]  /*1500*/  BPT.TRAP 0x1 ;  /* 0x000000040000795c */ /* 0x000fe20000300000 */
.L_x_19:
[----:B----4-:R-:W-:Y:S05]  /*1510*/  @P1 BRA `(.L_x_20) ;  /* 0x0000000000081947 */ /* 0x010fea0003800000 */
[----:B------:R-:W4:Y:S02]  /*1520*/  SYNCS.PHASECHK.TRANS64.TRYWAIT P1, [R3+URZ], R0 ;  /* 0x00000000030075a7 */ /* 0x000f24000802017f */
[----:B----4-:R-:W-:Y:S05]  /*1530*/  @!P1 BRA `(.L_x_21) ;  /* 0x000000b0001c9947 */ /* 0x010fea0003800000 */
.L_x_20:
[----:B------:R-:W-:-:S04]  /*1540*/  UISETP.LT.AND UP0, UPT, UR40, 0x1, UPT ;  /* 0x000000012800788c */ /* 0x000fc8000bf01270 */
[----:B------:R-:W-:-:S06]  /*1550*/  USEL UR4, UR40, 0x1, UP0 ;  /* 0x0000000128047887 */ /* 0x000fcc0008000000 */
[----:B---34-:R-:W-:Y:S01]  /*1560*/  IMAD.U32 R0, RZ, RZ, UR4 ;  /* 0x00000004ff007e24 */ /* 0x018fe2000f8e00ff */
[----:B------:R-:W-:Y:S05]  /*1570*/  WARPSYNC.ALL ;  /* 0x0000000000007948 */ /* 0x000fea0003800000 */
[----:B------:R-:W-:-:S04]  /*1580*/  IADD3 R0, -R0, UR40, RZ ;  /* 0x0000002800007c10 */ /* 0x000fc8000fffe1ff */
[----:B------:R-:W-:Y:S02]  /*1590*/  ISETP.GE.AND P1, PT, R0, 0x1, PT ;  /* 0x000000010000780c */ /* 0x000fe40003f26270 */
[----:B------:R-:W-:Y:S01]  /*15a0*/  R2UR UR4, R6 ;  /* 0x00000000060472ca */ /* 0x000fe200000e0000 */
[----:B------:R-:W-:Y:S01]  /*15b0*/  WARPGROUP.ARRIVE ;  /* 0x00000000000079c5 */ /* 0x000fe20000000000 */
[----:B------:R-:W-:Y:S01]  /*15c0*/  UMOV UR9, 0x40000040 ;  /* 0x4000004000097882 */ /* 0x000fe20000000000 */
[----:B------:R-:W-:-:S10]  /*15d0*/  UMOV UR11, 0x40000040 ;  /* 0x40000040000b7882 */ /* 0x000fd40000000000 */
[----:B------:R-:W-:-:S04]  /*15e0*/  UIADD3 UR4, UR4, 0x28100, URZ ;  /* 0x0002810004047890 */ /* 0x000fc8000fffe03f */
[----:B------:R-:W-:-:S04]  /*15f0*/  USHF.R.U32.HI UR4, URZ, 0x4, UR4 ;  /* 0x000000043f047899 */ /* 0x000fc80008011604 */
[----:B------:R-:W-:Y:S02]  /*1600*/  ULOP3.LUT UR5, UR4, 0x3fff, URZ, 0xc0, !UPT ;  /* 0x00003fff04057892 */ /* 0x000fe4000f8ec03f */
[----:B------:R-:W-:Y:S02]  /*1610*/  ULOP3.LUT UR4, UR41, 0x10000, URZ, 0xfc, !UPT ;  /* 0x0001000029047892 */ /* 0x000fe4000f8efc3f */
[----:B------:R-:W-:Y:S02]  /*1620*/  ULOP3.LUT UR5, UR5, 0x10000, URZ, 0xfc, !UPT ;  /* 0x0001000005057892 */ /* 0x000fe4000f8efc3f */
[----:B------:R-:W-:Y:S02]  /*1630*/  ULEA UR6, UR39, UR4, 0xb ;  /* 0x0000000427067291 */ /* 0x000fe4000f8e583f */
[----:B------:R-:W-:-:S05]  /*1640*/  ULEA UR7, UR39, UR5, 0xa ;  /* 0x0000000527077291 */ /* 0x000fca000f8e503f */
[----:B------:R-:W-:Y:S02]  /*1650*/  UMOV UR8, UR6 ;  /* 0x0000000600087c82 */ /* 0x000fe40008000000 */
[----:B------:R-:W-:Y:S02]  /*1660*/  UMOV UR10, UR7 ;  /* 0x00000007000a7c82 */ /* 0x000fe40008000000 */
[----:B------:R-:W-:Y:S01]  /*1670*/  HGMMA.64x128x16.F32.BF16 R88, gdesc[UR8], RZ, !UPT, gsb0 ;  /* 0x01e00000085879f0 */ /* 0x000fe2000c0018ff */
[----:B------:R-:W-:Y:S01]  /*1680*/  UIADD3 UR8, UR6, 0x400, URZ ;  /* 0x0000040006087890 */ /* 0x000fe2000fffe03f */
[----:B------:R-:W-:Y:S01]  /*1690*/  UMOV UR9, 0x40000040 ;  /* 0x4000004000097882 */ /* 0x000fe20000000000 */
[----:B------:R-:W-:Y:S02]  /*16a0*/  WARPGROUP.DEPBAR.LE gsb0, 0x0 ;  /* 0x00008000000079c5 */ /* 0x000fe40000010000 */
[----:B------:R-:W-:-:S07]  /*16b0*/  WARPGROUP.ARRIVE ;  /* 0x00000000000079c5 */ /* 0x000fce0000000000 */
[----:B------:R-:W-:Y:S01]  /*16c0*/  HGMMA.64x128x16.F32.BF16 R24, gdesc[UR8], RZ, !UPT, gsb0 ;  /* 0x01e00000081879f0 */ /* 0x000fe2000c0018ff */
[----:B------:R-:W-:Y:S02]  /*16d0*/  UIADD3 UR8, UR6, 0x2, URZ ;  /* 0x0000000206087890 */ /* 0x000fe4000fffe03f */
[----:B------:R-:W-:Y:S01]  /*16e0*/  UIADD3 UR10, UR7, 0x2, URZ ;  /* 0x00000002070a7890 */ /* 0x000fe2000fffe03f */
[----:B------:R-:W-:Y:S01]  /*16f0*/  UMOV UR9, 0x40000040 ;  /* 0x4000004000097882 */ /* 0x000fe20000000000 */
[----:B------:R-:W-:Y:S01]  /*1700*/  UMOV UR11, 0x40000040 ;  /* 0x40000040000b7882 */ /* 0x000fe20000000000 */
[----:B------:R-:W-:Y:S02]  /*1710*/  WARPGROUP.DEPBAR.LE gsb0, 0x0 ;  /* 0x00008000000079c5 */ /* 0x000fe40000010000 */
[----:B------:R-:W-:-:S06]  /*1720*/  WARPGROUP.ARRIVE ;  /* 0x00000000000079c5 */ /* 0x000fcc0000000000 */
[----:B------:R-:W-:Y:S01]  /*1730*/  HGMMA.64x128x16.F32.BF16 R88, gdesc[UR8], R88, gsb0 ;  /* 0x01e00000085879f0 */ /* 0x000fe20008001858 */
[----:B------:R-:W-:Y:S01]  /*1740*/  UIADD3 UR8, UR6, 0x402, URZ ;  /* 0x0000040206087890 */ /* 0x000fe2000fffe03f */
[----:B------:R-:W-:Y:S01]  /*1750*/  UMOV UR9, 0x40000040 ;  /* 0x4000004000097882 */ /* 0x000fe20000000000 */
[----:B------:R-:W-:Y:S02]  /*1760*/  WARPGROUP.DEPBAR.LE gsb0, 0x0 ;  /* 0x00008000000079c5 */ /* 0x000fe40000010000 */
[----:B------:R-:W-:-:S07]  /*1770*/  WARPGROUP.ARRIVE ;  /* 0x00000000000079c5 */ /* 0x000fce0000000000 */
[----:B------:R-:W-:Y:S01]  /*1780*/  HGMMA.64x128x16.F32.BF16 R24, gdesc[UR8], R24, gsb0 ;  /* 0x01e00000081879f0 */ /* 0x000fe20008001818 */
        /* <DEDUP_REMOVED lines=23> */
[----:B------:R-:W-:Y:S03]  /*1900*/  HGMMA.64x128x16.F32.BF16 R24, gdesc[UR8], R24, gsb0 ;  /* 0x01e00000081879f0 */ /* 0x000fe60008001818 */
[----:B------:R-:W-:Y:S02]  /*1910*/  WARPGROUP.DEPBAR.LE gsb0, 0x0 ;  /* 0x00008000000079c5 */ /* 0x000fe40000010000 */
[----:B------:R-:W-:Y:S05]  /*1920*/  @!P1 BRA `(.L_x_22) ;  /* 0x0000000400749947 */ /* 0x000fea0003800000 */
[----:B------:R-:W-:Y:S02]  /*1930*/  UIADD3 UR6, UR39, 0x1, URZ ;  /* 0x0000000127067890 */ /* 0x000fe4000fffe03f */
[----:B------:R-:W-:Y:S02]  /*1940*/  IMAD.U32 R3, RZ, RZ, UR39 ;  /* 0x00000027ff037e24 */ /* 0x000fe4000f8e00ff */
[----:B------:R-:W-:-:S04]  /*1950*/  UISETP.NE.AND UP0, UPT, UR6, 0x5, UPT ;  /* 0x000000050600788c */ /* 0x000fc8000bf05270 */
[----:B------:R-:W-:Y:S02]  /*1960*/  USEL UR7, URZ, 0x1, UP0 ;  /* 0x000000013f077887 */ /* 0x000fe40008000000 */
[----:B------:R-:W-:Y:S02]  /*1970*/  USEL UR6, UR6, URZ, UP0 ;  /* 0x0000003f06067287 */ /* 0x000fe40008000000 */
[----:B------:R-:W-:-:S06]  /*1980*/  ULOP3.LUT UR7, UR38, UR7, URZ, 0x3c, !UPT ;  /* 0x0000000726077292 */ /* 0x000fcc000f8e3c3f */
[----:B------:R-:W-:-:S07]  /*1990*/  IMAD.U32 R7, RZ, RZ, UR7 ;  /* 0x00000007ff077e24 */ /* 0x000fce000f8e00ff */
.L_x_29:
[----:B------:R-:W-:Y:S05]  /*19a0*/  @!P0 BRA `(.L_x_23) ;  /* 0x0000000000048947 */ /* 0x000fea0003800000 */
[----:B------:R-:W-:Y:S01]  /*19b0*/  BPT.TRAP 0x1 ;  /* 0x000000040000795c */ /* 0x000fe20000300000 */
.L_x_23:
[----:B------:R-:W3:Y:S01]  /*19c0*/  S2UR UR8, SR_CgaCtaId ;  /* 0x00000000000879c3 */ /* 0x000ee20000008800 */
[----:B------:R-:W-:Y:S01]  /*19d0*/  UMOV UR7, 0x400 ;  /* 0x0000040000077882 */ /* 0x000fe20000000000 */
[----:B01----:R-:W-:Y:S01]  /*19e0*/  IMAD.U32 R5, RZ, RZ, UR6 ;  /* 0x00000006ff057e24 */ /* 0x003fe2000f8e00ff */
[----:B------:R-:W-:Y:S01]  /*19f0*/  SHF.L.U32 R4, R7, 0x1f, RZ ;  /* 0x0000001f07047819 */ /* 0x000fe200000006ff */
[----:B---3--:R-:W-:-:S06]  /*1a00*/  ULEA UR7, UR8, UR7, 0x18 ;  /* 0x0000000708077291 */ /* 0x008fcc000f8ec03f */
[----:B------:R-:W-:-:S04]  /*1a10*/  IMAD.U32 R6, RZ, RZ, UR7 ;  /* 0x00000007ff067e24 */ /* 0x000fc8000f8e00ff */
[----:B------:R-:W-:-:S04]  /*1a20*/  IMAD R5, R5, 0x8, R6 ;  /* 0x0000000805057824 */ /* 0x000fc800078e0206 */
[----:B------:R0:W1:Y:S01]  /*1a30*/  SYNCS.PHASECHK.TRANS64.TRYWAIT P1, [R5+URZ], R4 ;  /* 0x00000004050075a7 */ /* 0x000062000802017f */
[----:B------:R-:W-:Y:S05]  /*1a40*/  @!P0 BRA `(.L_x_24) ;  /* 0x0000000000048947 */ /* 0x000fea0003800000 */
[----:B------:R-:W-:Y:S01]  /*1a50*/  BPT.TRAP 0x1 ;  /* 0x000000040000795c */ /* 0x000fe20000300000 */
.L_x_24:
[----:B-1----:R-:W-:Y:S05]  /*1a60*/  @P1 BRA `(.L_x_25) ;  /* 0x0000000000081947 */ /* 0x002fea0003800000 */
[----:B------:R-:W1:Y:S02]  /*1a70*/  SYNCS.PHASECHK.TRANS64.TRYWAIT P1, [R5+URZ], R4 ;  /* 0x00000004050075a7 */ /* 0x000e64000802017f */
[----:B-1----:R-:W-:Y:S05]  /*1a80*/  @!P1 BRA `(.L_x_26) ;  /* 0x000000a800dc9947 */ /* 0x002fea0003800000 */
.L_x_25:
[----:B------:R-:W-:Y:S01]  /*1a90*/  ULEA UR7, UR6, UR4, 0xb ;  /* 0x0000000406077291 */ /* 0x000fe2000f8e583f */
[----:B------:R-:W-:Y:S01]  /*1aa0*/  WARPGROUP.ARRIVE ;  /* 0x00000000000079c5 */ /* 0x000fe20000000000 */
[----:B------:R-:W-:Y:S01]  /*1ab0*/  ULEA UR12, UR6, UR5, 0xa ;  /* 0x00000005060c7291 */ /* 0x000fe2000f8e503f */
[----:B------:R-:W-:Y:S01]  /*1ac0*/  UMOV UR9, 0x40000040 ;  /* 0x4000004000097882 */ /* 0x000fe20000000000 */
[----:B------:R-:W-:-:S03]  /*1ad0*/  UMOV UR11, 0x40000040 ;  /* 0x40000040000b7882 */ /* 0x000fc60000000000 */
[----:B------:R-:W-:Y:S02]  /*1ae0*/  UMOV UR8, UR7 ;  /* 0x0000000700087c82 */ /* 0x000fe40008000000 */
[----:B------:R-:W-:Y:S02]  /*1af0*/  UMOV UR10, UR12 ;  /* 0x0000000c000a7c82 */ /* 0x000fe40008000000 */
        /* <DEDUP_REMOVED lines=44> */
[----:B------:R-:W-:Y:S01]  /*1dc0*/  BPT.TRAP 0x1 ;  /* 0x000000040000795c */ /* 0x000fe20000300000 */
.L_x_27:
[----:B------:R-:W-:-:S13]  /*1dd0*/  ISETP.NE.AND P1, PT, R22, RZ, PT ;  /* 0x000000ff1600720c */ /* 0x000fda0003f25270 */
[----:B01----:R-:W-:-:S05]  /*1de0*/  @P1 LEA R4, R3, R6, 0x3 ;  /* 0x0000000603041211 */ /* 0x003fca00078e18ff */
[----:B------:R-:W-:-:S05]  /*1df0*/  @P1 VIADD R5, R4, 0x28 ;  /* 0x0000002804051836 */ /* 0x000fca0000000000 */
[----:B------:R-:W-:-:S04]  /*1e00*/  @P1 PRMT R5, R152, 0x654, R5 ;  /* 0x0000065498051816 */ /* 0x000fc80000000005 */
[----:B------:R0:W-:Y:S01]  /*1e10*/  @P1 SYNCS.ARRIVE.TRANS64.RED.A1T0 RZ, [R5+URZ], RZ ;  /* 0x000000ff05ff19a7 */ /* 0x0001e2000810043f */
[----:B------:R-:W-:-:S13]  /*1e20*/  ISETP.GT.U32.AND P1, PT, R19, 0x1, PT ;  /* 0x000000011300780c */ /* 0x000fda0003f24070 */
[----:B0-----:R-:W-:Y:S05]  /*1e30*/  @P1 BRA `(.L_x_28) ;  /* 0x0000000000041947 */ /* 0x001fea0003800000 */
[----:B------:R-:W-:Y:S01]  /*1e40*/  BPT.TRAP 0x1 ;  /* 0x000000040000795c */ /* 0x000fe20000300000 */
.L_x_28:
[----:B------:R-:W-:Y:S01]  /*1e50*/  UIADD3 UR6, UR6, 0x1, URZ ;  /* 0x0000000106067890 */ /* 0x000fe2000fffe03f */
[C---:B------:R-:W-:Y:S01]  /*1e60*/  ISETP.GT.AND P2, PT, R0.reuse, 0x1, PT ;  /* 0x000000010000780c */ /* 0x040fe20003f44270 */
[----:B------:R-:W-:Y:S02]  /*1e70*/  VIADD R3, R3, 0x1 ;  /* 0x0000000103037836 */ /* 0x000fe40000000000 */
[----:B------:R-:W-:Y:S01]  /*1e80*/  UISETP.NE.AND UP0, UPT, UR6, 0x5, UPT ;  /* 0x000000050600788c */ /* 0x000fe2000bf05270 */
[----:B------:R-:W-:Y:S02]  /*1e90*/  VIADD R0, R0, 0xffffffff ;  /* 0xffffffff00007836 */ /* 0x000fe40000000000 */
[C---:B------:R-:W-:Y:S01]  /*1ea0*/  ISETP.NE.AND P1, PT, R3.reuse, 0x5, PT ;  /* 0x000000050300780c */ /* 0x040fe20003f25270 */
[----:B------:R-:W-:Y:S02]  /*1eb0*/  USEL UR7, URZ, 0x1, UP0 ;  /* 0x000000013f077887 */ /* 0x000fe40008000000 */
[----:B------:R-:W-:Y:S01]  /*1ec0*/  USEL UR6, UR6, URZ, UP0 ;  /* 0x0000003f06067287 */ /* 0x000fe20008000000 */
[----:B------:R-:W-:-:S03]  /*1ed0*/  SEL R3, R3, RZ, P1 ;  /* 0x000000ff03037207 */ /* 0x000fc60000800000 */
[----:B------:R-:W-:Y:S01]  /*1ee0*/  LOP3.LUT R7, R7, UR7, RZ, 0x3c, !PT ;  /* 0x0000000707077c12 */ /* 0x000fe2000f8e3cff */
[----:B------:R-:W-:Y:S07]  /*1ef0*/  @P2 BRA `(.L_x_29) ;  /* 0xfffffff800a82947 */ /* 0x000fee000383ffff */
.L_x_22:
[----:B------:R-:W3:Y:S02]  /*1f00*/  LDC R0, c[0x0][0x28c] ;  /* 0x0000a300ff007b82 */ /* 0x000ee40000000800 */
[----:B---3--:R-:W-:-:S13]  /*1f10*/  ISETP.GE.AND P1, PT, R0, 0x1, PT ;  /* 0x000000010000780c */ /* 0x008fda0003f26270 */
[----:B------:R-:W-:Y:S05]  /*1f20*/  @!P1 BRA `(.L_x_30) ;  /* 0x0000000000509947 */ /* 0x000fea0003800000 */
[----:B------:R-:W-:Y:S05]  /*1f30*/  @!P0 BRA `(.L_x_31) ;  /* 0x0000000000048947 */ /* 0x000fea0003800000 */
[----:B------:R-:W-:Y:S01]  /*1f40*/  BPT.TRAP 0x1 ;  /* 0x000000040000795c */ /* 0x000fe20000300000 */
.L_x_31:
[----:B------:R-:W-:Y:S01]  /*1f50*/  ISETP.NE.AND P0, PT, R22, RZ, PT ;  /* 0x000000ff1600720c */ /* 0x000fe20003f05270 */
[----:B------:R-:W-:Y:S01]  /*1f60*/  BSSY B0, `(.L_x_32) ;  /* 0x000000e000007945 */ /* 0x000fe20003800000 */
[----:B------:R-:W-:-:S11]  /*1f70*/  ISETP.GT.U32.AND P1, PT, R19, 0x1, PT ;  /* 0x000000011300780c */ /* 0x000fd60003f24070 */
[----:B------:R-:W-:Y:S05]  /*1f80*/  @!P0 BRA `(.L_x_33) ;  /* 0x00000000002c8947 */ /* 0x000fea0003800000 */
[----:B------:R-:W-:-:S04]  /*1f90*/  UISETP.LT.AND UP0, UPT, UR40, 0x1, UPT ;  /* 0x000000012800788c */ /* 0x000fc8000bf01270 */
[----:B------:R-:W-:-:S04]  /*1fa0*/  USEL UR6, UR40, 0x1, UP0 ;  /* 0x0000000128067887 */ /* 0x000fc80008000000 */
[----:B------:R-:W-:-:S04]  /*1fb0*/  UIADD3 UR6, UR39, UR40, -UR6 ;  /* 0x0000002827067290 */ /* 0x000fc8000fffe806 */
[----:B------:R-:W-:-:S04]  /*1fc0*/  UIMAD.WIDE.U32 UR4, UR6, -0x33333333, URZ ;  /* 0xcccccccd060478a5 */ /* 0x000fc8000f8e003f */
[----:B------:R-:W-:-:S04]  /*1fd0*/  USHF.R.U32.HI UR4, URZ, 0x2, UR5 ;  /* 0x000000023f047899 */ /* 0x000fc80008011605 */
[----:B------:R-:W-:-:S06]  /*1fe0*/  UIMAD UR6, UR4, -0x5, UR6 ;  /* 0xfffffffb040678a4 */ /* 0x000fcc000f8e0206 */
[----:B------:R-:W-:-:S04]  /*1ff0*/  IMAD.U32 R3, RZ, RZ, UR6 ;  /* 0x00000006ff037e24 */ /* 0x000fc8000f8e00ff */
[----:B------:R-:W-:-:S04]  /*2000*/  IMAD R0, R3, 0x8, R6 ;  /* 0x0000000803007824 */ /* 0x000fc800078e0206 */
[----:B------:R-:W-:-:S05]  /*2010*/  VIADD R3, R0, 0x28 ;  /* 0x0000002800037836 */ /* 0x000fca0000000000 */
[----:B------:R-:W-:-:S04]  /*2020*/  PRMT R3, R152, 0x654, R3 ;  /* 0x0000065498037816 */ /* 0x000fc80000000003 */
[----:B------:R3:W-:Y:S03]  /*2030*/  SYNCS.ARRIVE.TRANS64.RED.A1T0 RZ, [R3+URZ], RZ ;  /* 0x000000ff03ff79a7 */ /* 0x0007e6000810043f */
.L_x_33:
[----:B------:R-:W-:Y:S05]  /*2040*/  BSYNC B0 ;  /* 0x0000000000007941 */ /* 0x000fea0003800000 */
.L_x_32:
[----:B------:R-:W-:Y:S05]  /*2050*/  @P1 BRA `(.L_x_30) ;  /* 0x0000000000041947 */ /* 0x000fea0003800000 */
[----:B------:R-:W-:Y:S01]  /*2060*/  BPT.TRAP 0x1 ;  /* 0x000000040000795c */ /* 0x000fe20000300000 */
.L_x_30:
[----:B------:R-:W4:Y:S01]  /*2070*/  LDC R6, c[0x0][0x288] ;  /* 0x0000a200ff067b82 */ /* 0x000f220000000800 */
[--C-:B------:R-:W-:Y:S01]  /*2080*/  SHF.R.U32.HI R0, RZ, 0x2, R18.reuse ;  /* 0x00000002ff007819 */ /* 0x100fe20000011612 */
[----:B------:R-:W-:Y:S01]  /*2090*/  IMAD.SHL.U32 R13, R154, 0x80, RZ ;  /* 0x000000809a0d7824 */ /* 0x000fe200078e00ff */
[----:B01----:R-:W-:Y:S01]  /*20a0*/  SHF.R.U32.HI R5, RZ, 0x7, R18 ;  /* 0x00000007ff057819 */ /* 0x003fe20000011612 */
[----:B------:R-:W-:Y:S01]  /*20b0*/  UIADD3 UR39, UR40, UR39, URZ ;  /* 0x0000002728277290 */ /* 0x000fe2000fffe03f */
[----:B------:R-:W-:Y:S01]  /*20c0*/  LOP3.LUT R4, R18, 0x60, RZ, 0xc0, !PT ;  /* 0x0000006012047812 */ /* 0x000fe200078ec0ff */
[----:B------:R-:W-:Y:S01]  /*20d0*/  ULDC UR7, c[0x0][0x284] ;  /* 0x0000a10000077ab9 */ /* 0x000fe20000000800 */
[----:B---3--:R-:W-:Y:S01]  /*20e0*/  LOP3.LUT R3, R0, 0x7, RZ, 0xc0, !PT ;  /* 0x0000000700037812 */ /* 0x008fe200078ec0ff */
[----:B------:R-:W-:Y:S01]  /*20f0*/  UISETP.GT.U32.AND UP0, UPT, UR39, 0x4, UPT ;  /* 0x000000042700788c */ /* 0x000fe2000bf04070 */
[----:B------:R-:W-:Y:S01]  /*2100*/  LOP3.LUT R0, R5, 0x1, RZ, 0xc0, !PT ;  /* 0x0000000105007812 */ /* 0x000fe200078ec0ff */
[----:B------:R-:W-:Y:S01]  /*2110*/  UISETP.GE.U32.AND UP1, UPT, UR40, 0x5, UPT ;  /* 0x000000052800788c */ /* 0x000fe2000bf26070 */
[----:B------:R-:W-:Y:S01]  /*2120*/  SHF.R.U32.HI R10, RZ, 0x1, R4 ;  /* 0x00000001ff0a7819 */ /* 0x000fe20000011604 */
[----:B------:R-:W-:Y:S01]  /*2130*/  UISETP.LT.U32.AND UP0, UPT, UR40, 0x5, UP0 ;  /* 0x000000052800788c */ /* 0x000fe20008701070 */
[----:B------:R-:W-:Y:S01]  /*2140*/  LOP3.LUT R4, R18, 0x3, RZ, 0xc0, !PT ;  /* 0x0000000312047812 */ /* 0x000fe200078ec0ff */
[----:B------:R-:W-:Y:S01]  /*2150*/  IMAD.SHL.U32 R8, R0, 0x40, RZ ;  /* 0x0000004000087824 */ /* 0x000fe200078e00ff */
[----:B------:R-:W-:Y:S01]  /*2160*/  IADD3 R5, RZ, -R10, -R3 ;  /* 0x8000000aff057210 */ /* 0x000fe20007ffe803 */
[----:B------:R-:W-:Y:S01]  /*2170*/  ULDC.64 UR8, c[0x0][0x5d0] ;  /* 0x0001740000087ab9 */ /* 0x000fe20000000a00 */
[----:B------:R-:W-:Y:S01]  /*2180*/  SHF.R.S32.HI R21, RZ, 0x1f, R23 ;  /* 0x0000001fff157819 */ /* 0x000fe20000011417 */
[----:B------:R-:W-:Y:S01]  /*2190*/  UIMAD.WIDE.U32 UR4, UR39, -0x33333333, URZ ;  /* 0xcccccccd270478a5 */ /* 0x000fe2000f8e003f */
[----:B--2---:R-:W-:Y:S01]  /*21a0*/  LOP3.LUT R157, R8, 0x40, R3, 0xe2, !PT ;  /* 0x00000040089d7812 */ /* 0x004fe200078ee203 */
[----:B------:R-:W-:Y:S01]  /*21b0*/  IMAD R3, R0, -0x40, R5 ;  /* 0xffffffc000037824 */ /* 0x000fe200078e0205 */
[----:B------:R-:W-:Y:S01]  /*21c0*/  USEL UR6, URZ, 0x1, !UP0 ;  /* 0x000000013f067887 */ /* 0x000fe2000c000000 */
[----:B------:R-:W-:Y:S01]  /*21d0*/  IMAD.SHL.U32 R0, R153, 0x100, RZ ;  /* 0x0000010099007824 */ /* 0x000fe200078e00ff */
[----:B------:R-:W-:Y:S01]  /*21e0*/  USHF.R.U32.HI UR4, URZ, 0x2, UR5 ;  /* 0x000000023f047899 */ /* 0x000fe20008011605 */
[----:B----4-:R-:W-:Y:S01]  /*21f0*/  IMAD R12, R4, -0x2, R6 ;  /* 0xfffffffe040c7824 */ /* 0x010fe200078e0206 */
[----:B------:R-:W-:Y:S01]  /*2200*/  ISETP.GE.AND P0, PT, R13, R6, PT ;  /* 0x000000060d00720c */ /* 0x000fe20003f06270 */
[----:B------:R-:W-:Y:S01]  /*2210*/  IMAD.SHL.U32 R6, R18, 0x2, RZ ;  /* 0x0000000212067824 */ /* 0x000fe200078e00ff */
[----:B------:R-:W-:Y:S01]  /*2220*/  ULOP3.LUT UR38, UR38, UR6, URZ, 0x3c, !UPT ;  /* 0x0000000626267292 */ /* 0x000fe2000f8e3c3f */
[----:B------:R-:W-:Y:S01]  /*2230*/  IMAD R4, R21, UR8, RZ ;  /* 0x0000000815047c24 */ /* 0x000fe2000f8e02ff */
[C---:B------:R-:W-:Y:S01]  /*2240*/  ISETP.GE.OR P0, PT, R0.reuse, UR7, P0 ;  /* 0x0000000700007c0c */ /* 0x040fe20008706670 */
[----:B------:R-:W-:Y:S01]  /*2250*/  IMAD.WIDE R8, R153, 0x100, RZ ;  /* 0x0000010099087825 */ /* 0x000fe200078e02ff */
[----:B------:R-:W-:Y:S01]  /*2260*/  LOP3.LUT R6, R13, 0x6, R6, 0xf8, !PT ;  /* 0x000000060d067812 */ /* 0x000fe200078ef806 */
[----:B------:R-:W-:Y:S01]  /*2270*/  UIMAD UR39, UR4, -0x5, UR39 ;  /* 0xfffffffb042778a4 */ /* 0x000fe2000f8e0227 */
[----:B------:R-:W-:Y:S01]  /*2280*/  IADD3 R3, -R0, UR7, R3 ;  /* 0x0000000700037c10 */ /* 0x000fe2000fffe103 */
[----:B------:R-:W-:Y:S01]  /*2290*/  IMAD R11, R23, UR9, R4 ;  /* 0x00000009170b7c24 */ /* 0x000fe2000f8e0204 */
[----:B------:R-:W-:Y:S01]  /*22a0*/  SHF.R.S32.HI R7, RZ, 0x1f, R6 ;  /* 0x0000001fff077819 */ /* 0x000fe20000011406 */
[----:B------:R-:W-:Y:S01]  /*22b0*/  @UP1 ULOP3.LUT UR38, UR38, 0x1, UR4, 0x78, !UPT ;  /* 0x0000000126261892 */ /* 0x000fe2000f8e7804 */
[----:B------:R-:W-:Y:S01]  /*22c0*/  LOP3.LUT R157, R8, R157, R10, 0xfe, !PT ;  /* 0x0000009d089d7212 */ /* 0x000fe200078efe0a */
[----:B------:R-:W-:Y:S01]  /*22d0*/  IMAD.MOV.U32 R153, RZ, RZ, -0x1 ;  /* 0xffffffffff997424 */ /* 0x000fe200078e00ff */
[----:B------:R-:W-:Y:S01]  /*22e0*/  IADD3 R0, -R13, R12, RZ ;  /* 0x0000000c0d007210 */ /* 0x000fe20007ffe1ff */
[----:B------:R-:W-:-:S04]  /*22f0*/  IMAD.WIDE.U32 R4, R23, UR8, R6 ;  /* 0x0000000817047c25 */ /* 0x000fc8000f8e0006 */
[----:B------:R-:W-:Y:S02]  /*2300*/  IMAD.IADD R11, R5, 0x1, R11 ;  /* 0x00000001050b7824 */ /* 0x000fe400078e020b */
[----:B------:R-:W-:Y:S01]  /*2310*/  IMAD.MOV.U32 R10, RZ, RZ, R4 ;  /* 0x000000ffff0a7224 */ /* 0x000fe200078e0004 */
[----:B------:R-:W-:Y:S06]  /*2320*/  @P0 BRA `(.L_x_34) ;  /* 0x0000008400680947 */ /* 0x000fec0003800000 */
[----:B------:R-:W0:Y:S01]  /*2330*/  LDC.64 R4, c[0x0][0x5c8] ;  /* 0x00017200ff047b82 */ /* 0x000e220000000a00 */
[----:B-----5:R-:W-:Y:S01]  /*2340*/  FSETP.NEU.AND P0, PT, R156, RZ, PT ;  /* 0x000000ff9c00720b */ /* 0x020fe20003f0d000 */
[----:B------:R-:W-:Y:S01]  /*2350*/  BSSY B0, `(.L_x_34) ;  /* 0x0000857000007945 */ /* 0x000fe20003800000 */
[----:B------:R-:W-:-:S04]  /*2360*/  ISETP.GT.AND P3, PT, R3, RZ, PT ;  /* 0x000000ff0300720c */ /* 0x000fc80003f64270 */
[----:B------:R-:W-:Y:S01]  /*2370*/  ISETP.GT.AND P1, PT, R0, RZ, P3 ;  /* 0x000000ff0000720c */ /* 0x000fe20001f24270 */
[-C--:B0-----:R-:W-:Y:S02]  /*2380*/  IMAD R12, R9, R4.reuse, RZ ;  /* 0x00000004090c7224 */ /* 0x081fe400078e02ff */
[----:B------:R-:W-:-:S04]  /*2390*/  IMAD.WIDE.U32 R168, R157, R4, R10 ;  /* 0x000000049da87225 */ /* 0x000fc800078e000a */
[----:B------:R-:W-:-:S04]  /*23a0*/  IMAD R11, R157, R5, R12 ;  /* 0x000000059d0b7224 */ /* 0x000fc800078e020c */
[----:B------:R-:W-:Y:S01]  /*23b0*/  IMAD.IADD R167, R169, 0x1, R11 ;  /* 0x00000001a9a77824 */ /* 0x000fe200078e020b */
[----:B------:R-:W-:Y:S06]  /*23c0*/  @!P0 BRA `(.L_x_35) ;  /* 0x0000006000088947 */ /* 0x000fec0003800000 */
[----:B------:R-:W0:Y:S01]  /*23d0*/  LDC.64 R12, c[0x0][0x5b8] ;  /* 0x00016e00ff0c7b82 */ /* 0x000e220000000a00 */
[----:B------:R-:W-:-:S07]  /*23e0*/  ULDC.64 UR4, c[0x0][0x5c0] ;  /* 0x0001700000047ab9 */ /* 0x000fce0000000a00 */
[----:B------:R-:W1:Y:S08]  /*23f0*/  LDC.64 R14, c[0x0][0x5b0] ;  /* 0x00016c00ff0e7b82 */ /* 0x000e700000000a00 */
[----:B------:R-:W2:Y:S01]  /*2400*/  LDC.64 R10, c[0x0][0x5a8] ;  /* 0x00016a00ff0a7b82 */ /* 0x000ea20000000a00 */
[----:B0-----:R-:W-:-:S04]  /*2410*/  IMAD R20, R21, R12, RZ ;  /* 0x0000000c15147224 */ /* 0x001fc800078e02ff */
[C---:B------:R-:W-:Y:S02]  /*2420*/  IMAD R13, R23.reuse, R13, R20 ;  /* 0x0000000d170d7224 */ /* 0x040fe400078e0214 */
[----:B------:R-:W-:-:S04]  /*2430*/  IMAD.WIDE.U32 R20, R23, R12, R6 ;  /* 0x0000000c17147225 */ /* 0x000fc800078e0006 */
[-C--:B-1----:R-:W-:Y:S02]  /*2440*/  IMAD R154, R9, R14.reuse, RZ ;  /* 0x0000000e099a7224 */ /* 0x082fe400078e02ff */
[----:B------:R-:W-:Y:S02]  /*2450*/  IMAD.IADD R159, R21, 0x1, R13 ;  /* 0x00000001159f7824 */ /* 0x000fe400078e020d */
[----:B------:R-:W-:Y:S02]  /*2460*/  IMAD.MOV.U32 R158, RZ, RZ, R20 ;  /* 0x000000ffff9e7224 */ /* 0x000fe400078e0014 */
[C---:B------:R-:W-:Y:S02]  /*2470*/  IMAD R169, R157.reuse, R15, R154 ;  /* 0x0000000f9da97224 */ /* 0x040fe400078e029a */
[----:B------:R-:W-:-:S04]  /*2480*/  IMAD.WIDE.U32 R160, R157, R14, R158 ;  /* 0x0000000e9da07225 */ /* 0x000fc800078e009e */
[----:B------:R-:W-:Y:S01]  /*2490*/  IMAD.IADD R154, R161, 0x1, R169 ;  /* 0x00000001a19a7824 */ /* 0x000fe200078e02a9 */
[----:B--2---:R-:W-:-:S04]  /*24a0*/  LEA R162, P0, R160, R10, 0x1 ;  /* 0x0000000aa0a27211 */ /* 0x004fc800078008ff */
[----:B------:R-:W-:-:S05]  /*24b0*/  LEA.HI.X R163, R160, R11, R154, 0x1, P0 ;  /* 0x0000000ba0a37211 */ /* 0x000fca00000f0c9a */
[----:B------:R-:W2:Y:S01]  /*24c0*/  @P1 LDG.E.LTC128B.U16 R154, desc[UR36][R162.64] ;  /* 0x00000024a29a1981 */ /* 0x000ea2000c1e1520 */
[----:B------:R-:W-:Y:S01]  /*24d0*/  IMAD.WIDE.U32 R164, R157, R14, R6 ;  /* 0x0000000e9da47225 */ /* 0x000fe200078e0006 */
[----:B------:R-:W-:Y:S01]  /*24e0*/  ISETP.GT.AND P2, PT, R0, 0x1, P3 ;  /* 0x000000010000780c */ /* 0x000fe20001f44270 */
[----:B------:R-:W-:Y:S01]  /*24f0*/  BSSY B1, `(.L_x_36) ;  /* 0x0000012000017945 */ /* 0x000fe20003800000 */
[----:B------:R-:W-:Y:S01]  /*2500*/  LEA R160, P0, R168, UR4, 0x1 ;  /* 0x00000004a8a07c11 */ /* 0x000fe2000f8008ff */
[----:B------:R-:W-:Y:S02]  /*2510*/  IMAD.IADD R165, R169, 0x1, R165 ;  /* 0x00000001a9a57824 */ /* 0x000fe400078e02a5 */
[----:B------:R-:W-:-:S04]  /*2520*/  IMAD.WIDE.U32 R164, R23, R12, R164 ;  /* 0x0000000c17a47225 */ /* 0x000fc800078e00a4 */
[----:B--2---:R-:W-:-:S04]  /*2530*/  IMAD.U32 R161, R154, 0x10000, RZ ;  /* 0x000100009aa17824 */ /* 0x004fc800078e00ff */
[----:B------:R-:W-:-:S04]  /*2540*/  FMUL R161, R161, R156 ;  /* 0x0000009ca1a17220 */ /* 0x000fc80000400000 */
[----:B------:R-:W-:Y:S01]  /*2550*/  FFMA R161, R88, R155, R161 ;  /* 0x0000009b58a17223 */ /* 0x000fe200000000a1 */
[----:B------:R-:W-:-:S04]  /*2560*/  IMAD.IADD R88, R13, 0x1, R165 ;  /* 0x000000010d587824 */ /* 0x000fc800078e02a5 */
[----:B------:R-:W-:Y:S02]  /*2570*/  F2FP.BF16.F32.PACK_AB R163, RZ, R161 ;  /* 0x000000a1ffa3723e */ /* 0x000fe400000010ff */
[----:B------:R-:W-:Y:S02]  /*2580*/  LEA.HI.X R161, R168, UR5, R167, 0x1, P0 ;  /* 0x00000005a8a17c11 */ /* 0x000fe400080f0ca7 */
[----:B------:R-:W-:Y:S02]  /*2590*/  PRMT R165, R163, 0x7610, R165 ;  /* 0x00007610a3a57816 */ /* 0x000fe400000000a5 */
[----:B------:R-:W-:-:S03]  /*25a0*/  LEA R162, P0, R164, R10, 0x1 ;  /* 0x0000000aa4a27211 */ /* 0x000fc600078008ff */
[----:B------:R0:W-:Y:S01]  /*25b0*/  @P1 STG.E.U16 desc[UR36][R160.64], R165 ;  /* 0x000000a5a0001986 */ /* 0x0001e2000c101524 */
[----:B------:R-:W-:Y:S01]  /*25c0*/  LEA.HI.X R163, R164, R11, R88, 0x1, P0 ;  /* 0x0000000ba4a37211 */ /* 0x000fe200000f0c58 */
[C---:B------:R-:W-:Y:S01]  /*25d0*/  IMAD.SHL.U32 R164, R14.reuse, 0x8, RZ ;  /* 0x000000080ea47824 */ /* 0x040fe200078e00ff */
[----:B0-----:R-:W-:Y:S01]  /*25e0*/  SHF.L.U64.HI R165, R14, 0x3, R15 ;  /* 0x000000030ea57819 */ /* 0x001fe2000001020f */
[----:B------:R-:W-:Y:S06]  /*25f0*/  @!P2 BRA `(.L_x_37) ;  /* 0x000000000004a947 */ /* 0x000fec0003800000 */
[----:B------:R0:W5:Y:S02]  /*2600*/  LDG.E.LTC128B.U16 R154, desc[UR36][R162.64+0x2] ;  /* 0x00000224a29a7981 */ /* 0x000164000c1e1520 */
.L_x_37:
[----:B------:R-:W-:Y:S05]  /*2610*/  BSYNC B1 ;  /* 0x0000000000017941 */ /* 0x000fea0003800000 */
.L_x_36:
[----:B-----5:R-:W-:Y:S01]  /*2620*/  IMAD.U32 R167, R154, 0x10000, RZ ;  /* 0x000100009aa77824 */ /* 0x020fe200078e00ff */
[----:B------:R-:W-:Y:S01]  /*2630*/  ISETP.GT.AND P0, PT, R3, 0x8, PT ;  /* 0x000000080300780c */ /* 0x000fe20003f04270 */
[----:B------:R-:W-:-:S04]  /*2640*/  IMAD.WIDE.U32 R172, R157, R14, R164 ;  /* 0x0000000e9dac7225 */ /* 0x000fc800078e00a4 */
[----:B------:R-:W-:Y:S01]  /*2650*/  FMUL R88, R167, R156 ;  /* 0x0000009ca7587220 */ /* 0x000fe20000400000 */
[----:B------:R-:W-:Y:S02]  /*2660*/  ISETP.GT.AND P1, PT, R0, RZ, P0 ;  /* 0x000000ff0000720c */ /* 0x000fe40000724270 */
[----:B------:R-:W-:Y:S01]  /*2670*/  IADD3 R171, R169, R173, RZ ;  /* 0x000000ada9ab7210 */ /* 0x000fe20007ffe0ff */
[----:B------:R-:W-:Y:S01]  /*2680*/  FFMA R89, R89, R155, R88 ;  /* 0x0000009b59597223 */ /* 0x000fe20000000058 */
[----:B------:R-:W-:-:S04]  /*2690*/  IADD3 R167, P4, R20, R172, RZ ;  /* 0x000000ac14a77210 */ /* 0x000fc80007f9e0ff */
[----:B------:R-:W-:Y:S01]  /*26a0*/  F2FP.BF16.F32.PACK_AB R169, RZ, R89 ;  /* 0x00000059ffa9723e */ /* 0x000fe200000010ff */
[----:B------:R-:W-:Y:S01]  /*26b0*/  IMAD.X R168, R171, 0x1, R159, P4 ;  /* 0x00000001aba87824 */ /* 0x000fe200020e069f */
[----:B------:R-:W-:-:S04]  /*26c0*/  LEA R88, P4, R167, R10, 0x1 ;  /* 0x0000000aa7587211 */ /* 0x000fc800078808ff */
[--C-:B------:R-:W-:Y:S02]  /*26d0*/  LEA.HI.X R89, R167, R11, R168.reuse, 0x1, P4 ;  /* 0x0000000ba7597211 */ /* 0x100fe400020f0ca8 */
[----:B------:R-:W-:-:S05]  /*26e0*/  PRMT R168, R169, 0x7610, R168 ;  /* 0x00007610a9a87816 */ /* 0x000fca00000000a8 */
[----:B------:R1:W-:Y:S04]  /*26f0*/  @P2 STG.E.U16 desc[UR36][R160.64+0x2], R168 ;  /* 0x000002a8a0002986 */ /* 0x0003e8000c101524 */
[----:B------:R2:W3:Y:S01]  /*2700*/  @P1 LDG.E.LTC128B.U16 R154, desc[UR36][R88.64] ;  /* 0x00000024589a1981 */ /* 0x0004e2000c1e1520 */
[----:B------:R-:W-:Y:S01]  /*2710*/  IMAD.SHL.U32 R167, R4, 0x10, RZ ;  /* 0x0000001004a77824 */ /* 0x000fe200078e00ff */
[----:B------:R-:W-:Y:S01]  /*2720*/  IADD3 R172, P2, R6, R172, RZ ;  /* 0x000000ac06ac7210 */ /* 0x000fe20007f5e0ff */
[----:B------:R-:W-:Y:S03]  /*2730*/  BSSY B1, `(.L_x_38) ;  /* 0x0000011000017945 */ /* 0x000fe60003800000 */
[----:B------:R-:W-:Y:S01]  /*2740*/  IADD3 R170, P4, R167, R160, RZ ;  /* 0x000000a0a7aa7210 */ /* 0x000fe20007f9e0ff */
[----:B------:R-:W-:Y:S01]  /*2750*/  IMAD.X R173, R7, 0x1, R171, P2 ;  /* 0x0000000107ad7824 */ /* 0x000fe200010e06ab */
[----:B------:R-:W-:Y:S01]  /*2760*/  ISETP.GT.AND P2, PT, R0, 0x1, P0 ;  /* 0x000000010000780c */ /* 0x000fe20000744270 */
[----:B------:R-:W-:-:S04]  /*2770*/  IMAD.WIDE.U32 R172, R23, R12, R172 ;  /* 0x0000000c17ac7225 */ /* 0x000fc800078e00ac */
[----:B-1----:R-:W-:Y:S01]  /*2780*/  IMAD.IADD R168, R13, 0x1, R173 ;  /* 0x000000010da87824 */ /* 0x002fe200078e02ad */
[----:B--2---:R-:W-:-:S04]  /*2790*/  LEA R88, P5, R172, R10, 0x1 ;  /* 0x0000000aac587211 */ /* 0x004fc800078a08ff */
[----:B------:R-:W-:Y:S01]  /*27a0*/  LEA.HI.X R89, R172, R11, R168, 0x1, P5 ;  /* 0x0000000bac597211 */ /* 0x000fe200028f0ca8 */
[----:B---3--:R-:W-:-:S04]  /*27b0*/  IMAD.U32 R169, R154, 0x10000, RZ ;  /* 0x000100009aa97824 */ /* 0x008fc800078e00ff */
[----:B------:R-:W-:-:S04]  /*27c0*/  FMUL R169, R169, R156 ;  /* 0x0000009ca9a97220 */ /* 0x000fc80000400000 */
[----:B------:R-:W-:Y:S01]  /*27d0*/  FFMA R90, R90, R155, R169 ;  /* 0x0000009b5a5a7223 */ /* 0x000fe200000000a9 */
[----:B------:R-:W-:-:S04]  /*27e0*/  SHF.L.U64.HI R169, R4, 0x4, R5 ;  /* 0x0000000404a97819 */ /* 0x000fc80000010205 */
[----:B------:R-:W-:Y:S01]  /*27f0*/  F2FP.BF16.F32.PACK_AB R90, RZ, R90 ;  /* 0x0000005aff5a723e */ /* 0x000fe200000010ff */
[----:B------:R-:W-:-:S05]  /*2800*/  IMAD.X R171, R169, 0x1, R161, P4 ;  /* 0x00000001a9ab7824 */ /* 0x000fca00020e06a1 */
[----:B------:R1:W-:Y:S01]  /*2810*/  @P1 STG.E.U16 desc[UR36][R170.64], R90 ;  /* 0x0000005aaa001986 */ /* 0x0003e2000c101524 */
[----:B------:R-:W-:Y:S05]  /*2820*/  @!P2 BRA `(.L_x_39) ;  /* 0x000000000004a947 */ /* 0x000fea0003800000 */
[----:B------:R2:W5:Y:S02]  /*2830*/  LDG.E.LTC128B.U16 R154, desc[UR36][R88.64+0x2] ;  /* 0x00000224589a7981 */ /* 0x000564000c1e1520 */
.L_x_39:
[----:B------:R-:W-:Y:S05]  /*2840*/  BSYNC B1 ;  /* 0x0000000000017941 */ /* 0x000fea0003800000 */
.L_x_38:
[----:B-----5:R-:W-:Y:S01]  /*2850*/  IMAD.U32 R173, R154, 0x10000, RZ ;  /* 0x000100009aad7824 */ /* 0x020fe200078e00ff */
[----:B------:R-:W-:Y:S01]  /*2860*/  ISETP.GT.AND P1, PT, R0, 0x8, P3 ;  /* 0x000000080000780c */ /* 0x000fe20001f24270 */
[----:B------:R-:W-:Y:S02]  /*2870*/  BSSY B1, `(.L_x_40) ;  /* 0x000000a000017945 */ /* 0x000fe40003800000 */
[----:B-1----:R-:W-:-:S04]  /*2880*/  FMUL R90, R173, R156 ;  /* 0x0000009cad5a7220 */ /* 0x002fc80000400000 */
[----:B------:R-:W-:Y:S01]  /*2890*/  FFMA R90, R91, R155, R90 ;  /* 0x0000009b5b5a7223 */ /* 0x000fe2000000005a */
[----:B------:R-:W-:-:S04]  /*28a0*/  @P2 IMAD.MOV.U32 R91, RZ, RZ, R171 ;  /* 0x000000ffff5b2224 */ /* 0x000fc800078e00ab */
[----:B------:R-:W-:-:S04]  /*28b0*/  F2FP.BF16.F32.PACK_AB R90, RZ, R90 ;  /* 0x0000005aff5a723e */ /* 0x000fc800000010ff */
[----:B------:R-:W-:Y:S01]  /*28c0*/  PRMT R168, R90, 0x7610, R168 ;  /* 0x000076105aa87816 */ /* 0x000fe200000000a8 */
[----:B------:R-:W-:-:S05]  /*28d0*/  @P2 IMAD.MOV.U32 R90, RZ, RZ, R170 ;  /* 0x000000ffff5a2224 */ /* 0x000fca00078e00aa */
[----:B------:R1:W-:Y:S01]  /*28e0*/  @P2 STG.E.U16 desc[UR36][R90.64+0x2], R168 ;  /* 0x000002a85a002986 */ /* 0x0003e2000c101524 */
[----:B------:R-:W-:Y:S05]  /*28f0*/  @!P1 BRA `(.L_x_41) ;  /* 0x0000000000049947 */ /* 0x000fea0003800000 */
[----:B------:R3:W5:Y:S02]  /*2900*/  LDG.E.LTC128B.U16 R154, desc[UR36][R162.64+0x10] ;  /* 0x00001024a29a7981 */ /* 0x000764000c1e1520 */
.L_x_41:
[----:B------:R-:W-:Y:S05]  /*2910*/  BSYNC B1 ;  /* 0x0000000000017941 */ /* 0x000fea0003800000 */
.L_x_40:
[----:B-1---5:R-:W-:Y:S01]  /*2920*/  IMAD.U32 R91, R154, 0x10000, RZ ;  /* 0x000100009a5b7824 */ /* 0x022fe200078e00ff */
[----:B------:R-:W-:Y:S01]  /*2930*/  ISETP.GT.AND P2, PT, R0, 0x9, P3 ;  /* 0x000000090000780c */ /* 0x000fe20001f44270 */
[----:B------:R-:W-:Y:S01]  /*2940*/  @P1 IMAD.MOV.U32 R90, RZ, RZ, R160 ;  /* 0x000000ffff5a1224 */ /* 0x000fe200078e00a0 */
[----:B------:R-:W-:Y:S01]  /*2950*/  BSSY B1, `(.L_x_42) ;  /* 0x0000009000017945 */ /* 0x000fe20003800000 */
[----:B------:R-:W-:-:S04]  /*2960*/  FMUL R91, R91, R156 ;  /* 0x0000009c5b5b7220 */ /* 0x000fc80000400000 */
[----:B------:R-:W-:-:S05]  /*2970*/  FFMA R91, R92, R155, R91 ;  /* 0x0000009b5c5b7223 */ /* 0x000fca000000005b */
[----:B------:R-:W-:-:S04]  /*2980*/  F2FP.BF16.F32.PACK_AB R91, RZ, R91 ;  /* 0x0000005bff5b723e */ /* 0x000fc800000010ff */
[----:B------:R-:W-:Y:S02]  /*2990*/  PRMT R92, R91, 0x7610, R92 ;  /* 0x000076105b5c7816 */ /* 0x000fe4000000005c */
[----:B------:R-:W-:-:S05]  /*29a0*/  @P1 MOV R91, R161 ;  /* 0x000000a1005b1202 */ /* 0x000fca0000000f00 */
[----:B------:R1:W-:Y:S01]  /*29b0*/  @P1 STG.E.U16 desc[UR36][R90.64+0x10], R92 ;  /* 0x0000105c5a001986 */ /* 0x0003e2000c101524 */
[----:B------:R-:W-:Y:S05]  /*29c0*/  @!P2 BRA `(.L_x_43) ;  /* 0x000000000004a947 */ /* 0x000fea0003800000 */
[----:B------:R4:W5:Y:S02]  /*29d0*/  LDG.E.LTC128B.U16 R154, desc[UR36][R162.64+0x12] ;  /* 0x00001224a29a7981 */ /* 0x000964000c1e1520 */
.L_x_43:
[----:B------:R-:W-:Y:S05]  /*29e0*/  BSYNC B1 ;  /* 0x0000000000017941 */ /* 0x000fea0003800000 */
.L_x_42:
[----:B-1---5:R-:W-:Y:S01]  /*29f0*/  IMAD.U32 R91, R154, 0x10000, RZ ;  /* 0x000100009a5b7824 */ /* 0x022fe200078e00ff */
[----:B------:R-:W-:Y:S01]  /*2a00*/  ISETP.GT.AND P1, PT, R0, 0x8, P0 ;  /* 0x000000080000780c */ /* 0x000fe20000724270 */
[----:B------:R-:W-:Y:S02]  /*2a10*/  BSSY B1, `(.L_x_44) ;  /* 0x000000a000017945 */ /* 0x000fe40003800000 */
[----:B------:R-:W-:Y:S01]  /*2a20*/  FMUL R90, R91, R156 ;  /* 0x0000009c5b5a7220 */ /* 0x000fe20000400000 */
[----:B------:R-:W-:-:S03]  /*2a30*/  @P2 IMAD.MOV.U32 R91, RZ, RZ, R161 ;  /* 0x000000ffff5b2224 */ /* 0x000fc600078e00a1 */
[----:B------:R-:W-:-:S05]  /*2a40*/  FFMA R90, R93, R155, R90 ;  /* 0x0000009b5d5a7223 */ /* 0x000fca000000005a */
[----:B------:R-:W-:-:S04]  /*2a50*/  F2FP.BF16.F32.PACK_AB R90, RZ, R90 ;  /* 0x0000005aff5a723e */ /* 0x000fc800000010ff */
[----:B------:R-:W-:Y:S01]  /*2a60*/  PRMT R92, R90, 0x7610, R92 ;  /* 0x000076105a5c7816 */ /* 0x000fe2000000005c */
[----:B------:R-:W-:-:S05]  /*2a70*/  @P2 IMAD.MOV.U32 R90, RZ, RZ, R160 ;  /* 0x000000ffff5a2224 */ /* 0x000fca00078e00a0 */
[----:B------:R1:W-:Y:S01]  /*2a80*/  @P2 STG.E.U16 desc[UR36][R90.64+0x12], R92 ;  /* 0x0000125c5a002986 */ /* 0x0003e2000c101524 */
[----:B------:R-:W-:Y:S05]  /*2a90*/  @!P1 BRA `(.L_x_45) ;  /* 0x0000000000049947 */ /* 0x000fea0003800000 */
[----:B------:R0:W5:Y:S02]  /*2aa0*/  LDG.E.LTC128B.U16 R154, desc[UR36][R88.64+0x10] ;  /* 0x00001024589a7981 */ /* 0x000164000c1e1520 */
.L_x_45:
[----:B------:R-:W-:Y:S05]  /*2ab0*/  BSYNC B1 ;  /* 0x0000000000017941 */ /* 0x000fea0003800000 */
.L_x_44:
[----:B-1---5:R-:W-:Y:S01]  /*2ac0*/  IMAD.U32 R91, R154, 0x10000, RZ ;  /* 0x000100009a5b7824 */ /* 0x022fe200078e00ff */
[----:B------:R-:W-:Y:S01]  /*2ad0*/  ISETP.GT.AND P2, PT, R0, 0x9, P0 ;  /* 0x000000090000780c */ /* 0x000fe20000744270 */
[----:B------:R-:W-:Y:S01]  /*2ae0*/  @P1 IMAD.MOV.U32 R90, RZ, RZ, R170 ;  /* 0x000000ffff5a1224 */ /* 0x000fe200078e00aa */
[----:B------:R-:W-:Y:S01]  /*2af0*/  BSSY B1, `(.L_x_46) ;  /* 0x0000009000017945 */ /* 0x000fe20003800000 */
[----:B------:R-:W-:-:S04]  /*2b00*/  FMUL R91, R91, R156 ;  /* 0x0000009c5b5b7220 */ /* 0x000fc80000400000 */
[----:B------:R-:W-:-:S05]  /*2b10*/  FFMA R91, R94, R155, R91 ;  /* 0x0000009b5e5b7223 */ /* 0x000fca000000005b */
[----:B------:R-:W-:-:S04]  /*2b20*/  F2FP.BF16.F32.PACK_AB R91, RZ, R91 ;  /* 0x0000005bff5b723e */ /* 0x000fc800000010ff */
[----:B------:R-:W-:Y:S01]  /*2b30*/  PRMT R92, R91, 0x7610, R92 ;  /* 0x000076105b5c7816 */ /* 0x000fe2000000005c */
[----:B------:R-:W-:-:S05]  /*2b40*/  @P1 IMAD.MOV.U32 R91, RZ, RZ, R171 ;  /* 0x000000ffff5b1224 */ /* 0x000fca00078e00ab */
[----:B------:R1:W-:Y:S01]  /*2b50*/  @P1 STG.E.U16 desc[UR36][R90.64+0x10], R92 ;  /* 0x0000105c5a001986 */ /* 0x0003e2000c101524 */
[----:B------:R-:W-:Y:S05]  /*2b60*/  @!P2 BRA `(.L_x_47) ;  /* 0x000000000004a947 */ /* 0x000fea0003800000 */
[----:B------:R0:W5:Y:S02]  /*2b70*/  LDG.E.LTC128B.U16 R154, desc[UR36][R88.64+0x12] ;  /* 0x00001224589a7981 */ /* 0x000164000c1e1520 */
.L_x_47:
[----:B------:R-:W-:Y:S05]  /*2b80*/  BSYNC B1 ;  /* 0x0000000000017941 */ /* 0x000fea0003800000 */
.L_x_46:
        /* <DEDUP_REMOVED lines=12> */
.L_x_49:
[----:B------:R-:W-:Y:S05]  /*2c50*/  BSYNC B1 ;  /* 0x0000000000017941 */ /* 0x000fea0003800000 */
.L_x_48:
[----:B-1---5:R-:W-:Y:S01]  /*2c60*/  IMAD.U32 R91, R154, 0x10000, RZ ;  /* 0x000100009a5b7824 */ /* 0x022fe200078e00ff */
[----:B------:R-:W-:Y:S01]  /*2c70*/  @P1 MOV R90, R160 ;  /* 0x000000a0005a1202 */ /* 0x000fe20000000f00 */
[----:B------:R-:W-:Y:S01]  /*2c80*/  BSSY B1, `(.L_x_50) ;  /* 0x000000a000017945 */ /* 0x000fe20003800000 */
[----:B------:R-:W-:Y:S01]  /*2c90*/  ISETP.GT.AND P2, PT, R0, 0x11, P3 ;  /* 0x000000110000780c */ /* 0x000fe20001f44270 */
        /* <DEDUP_REMOVED lines=8> */
.L_x_51:
[----:B------:R-:W-:Y:S05]  /*2d20*/  BSYNC B1 ;  /* 0x0000000000017941 */ /* 0x000fea0003800000 */
.L_x_50:
        /* <DEDUP_REMOVED lines=12> */
.L_x_53:
[----:B------:R-:W-:Y:S05]  /*2df0*/  BSYNC B1 ;  /* 0x0000000000017941 */ /* 0x000fea0003800000 */
.L_x_52:
        /* <DEDUP_REMOVED lines=12> */
.L_x_55:
[----:B------:R-:W-:Y:S05]  /*2ec0*/  BSYNC B1 ;  /* 0x0000000000017941 */ /* 0x000fea0003800000 */
.L_x_54:
        /* <DEDUP_REMOVED lines=12> */
.L_x_57:
[----:B------:R-:W-:Y:S05]  /*2f90*/  BSYNC B1 ;  /* 0x0000000000017941 */ /* 0x000fea0003800000 */
.L_x_56:
[----:B-1---5:R-:W-:Y:S01]  /*2fa0*/  SHF.L.U32 R91, R154, 0x10, RZ ;  /* 0x000000109a5b7819 */ /* 0x022fe200000006ff */
[----:B------:R-:W-:Y:S01]  /*2fb0*/  @P1 IMAD.MOV.U32 R90, RZ, RZ, R160 ;  /* 0x000000ffff5a1224 */ /* 0x000fe200078e00a0 */
[----:B------:R-:W-:Y:S01]  /*2fc0*/  ISETP.GT.AND P2, PT, R0, 0x19, P3 ;  /* 0x000000190000780c */ /* 0x000fe20001f44270 */
[----:B------:R-:W-:Y:S02]  /*2fd0*/  BSSY B1, `(.L_x_58) ;  /* 0x0000009000017945 */ /* 0x000fe40003800000 */
        /* <DEDUP_REMOVED lines=8> */
.L_x_59:
[----:B------:R-:W-:Y:S05]  /*3060*/  BSYNC B1 ;  /* 0x0000000000017941 */ /* 0x000fea0003800000 */
.L_x_58:
        /* <DEDUP_REMOVED lines=12> */
.L_x_61:
[----:B------:R-:W-:Y:S05]  /*3130*/  BSYNC B1 ;  /* 0x0000000000017941 */ /* 0x000fea0003800000 */
.L_x_60:
        /* <DEDUP_REMOVED lines=12> */
.L_x_63:
[----:B------:R-:W-:Y:S05]  /*3200*/  BSYNC B1 ;  /* 0x0000000000017941 */ /* 0x000fea0003800000 */
.L_x_62:
[----:B-1---5:R-:W-:Y:S01]  /*3210*/  IMAD.U32 R91, R154, 0x10000, RZ ;  /* 0x000100009a5b7824 */ /* 0x022fe200078e00ff */
[----:B------:R-:W-:Y:S01]  /*3220*/  ISETP.GT.AND P1, PT, R0, 0x20, P3 ;  /* 0x000000200000780c */ /* 0x000fe20001f24270 */
[----:B------:R-:W-:Y:S02]  /*3230*/  BSSY B1, `(.L_x_64) ;  /* 0x000000a000017945 */ /* 0x000fe40003800000 */
[----:B------:R-:W-:Y:S01]  /*3240*/  FMUL R90, R91, R156 ;  /* 0x0000009c5b5a7220 */ /* 0x000fe20000400000 */
[----:B------:R-:W-:-:S03]  /*3250*/  @P2 MOV R91, R171 ;  /* 0x000000ab005b2202 */ /* 0x000fc60000000f00 */
[----:B------:R-:W-:-:S05]  /*3260*/  FFMA R90, R103, R155, R90 ;  /* 0x0000009b675a7223 */ /* 0x000fca000000005a */
[----:B------:R-:W-:-:S04]  /*3270*/  F2FP.BF16.F32.PACK_AB R90, RZ, R90 ;  /* 0x0000005aff5a723e */ /* 0x000fc800000010ff */
[----:B------:R-:W-:Y:S01]  /*3280*/  PRMT R92, R90, 0x7610, R92 ;  /* 0x000076105a5c7816 */ /* 0x000fe2000000005c */
[----:B------:R-:W-:-:S05]  /*3290*/  @P2 IMAD.MOV.U32 R90, RZ, RZ, R170 ;  /* 0x000000ffff5a2224 */ /* 0x000fca00078e00aa */
[----:B------:R1:W-:Y:S01]  /*32a0*/  @P2 STG.E.U16 desc[UR36][R90.64+0x32], R92 ;  /* 0x0000325c5a002986 */ /* 0x0003e2000c101524 */
[----:B------:R-:W-:Y:S05]  /*32b0*/  @!P1 BRA `(.L_x_65) ;  /* 0x0000000000049947 */ /* 0x000fea0003800000 */
[----:B------:R0:W5:Y:S02]  /*32c0*/  LDG.E.LTC128B.U16 R154, desc[UR36][R162.64+0x40] ;  /* 0x00004024a29a7981 */ /* 0x000164000c1e1520 */
.L_x_65:
[----:B------:R-:W-:Y:S05]  /*32d0*/  BSYNC B1 ;  /* 0x0000000000017941 */ /* 0x000fea0003800000 */
.L_x_64:
        /* <DEDUP_REMOVED lines=12> */
.L_x_67:
[----:B------:R-:W-:Y:S05]  /*33a0*/  BSYNC B1 ;  /* 0x0000000000017941 */ /* 0x000fea0003800000 */
.L_x_66:
        /* <DEDUP_REMOVED lines=12> */
.L_x_69:
[----:B------:R-:W-:Y:S05]  /*3470*/  BSYNC B1 ;  /* 0x0000000000017941 */ /* 0x000fea0003800000 */
.L_x_68:
        /* <DEDUP_REMOVED lines=12> */
.L_x_71:
[----:B------:R-:W-:Y:S05]  /*3540*/  BSYNC B1 ;  /* 0x0000000000017941 */ /* 0x000fea0003800000 */
.L_x_70:
[----:B-1---5:R-:W-:Y:S01]  /*3550*/  IMAD.U32 R91, R154, 0x10000, RZ ;  /* 0x000100009a5b7824 */ /* 0x022fe200078e00ff */
[----:B------:R-:W-:Y:S01]  /*3560*/  ISETP.GT.AND P1, PT, R0, 0x28, P3 ;  /* 0x000000280000780c */ /* 0x000fe20001f24270 */
[----:B------:R-:W-:Y:S02]  /*3570*/  BSSY B1, `(.L_x_72) ;  /* 0x000000a000017945 */ /* 0x000fe40003800000 */
[----:B------:R-:W-:Y:S01]  /*3580*/  FMUL R90, R91, R156 ;  /* 0x0000009c5b5a7220 */ /* 0x000fe20000400000 */
[----:B------:R-:W-:-:S03]  /*3590*/  @P2 IMAD.MOV.U32 R91, RZ, RZ, R171 ;  /* 0x000000ffff5b2224 */ /* 0x000fc600078e00ab */
[----:B------:R-:W-:-:S05]  /*35a0*/  FFMA R90, R107, R155, R90 ;  /* 0x0000009b6b5a7223 */ /* 0x000fca000000005a */
[----:B------:R-:W-:-:S04]  /*35b0*/  F2FP.BF16.F32.PACK_AB R90, RZ, R90 ;  /* 0x0000005aff5a723e */ /* 0x000fc800000010ff */
[----:B------:R-:W-:Y:S02]  /*35c0*/  PRMT R92, R90, 0x7610, R92 ;  /* 0x000076105a5c7816 */ /* 0x000fe4000000005c */
[----:B------:R-:W-:-:S05]  /*35d0*/  @P2 MOV R90, R170 ;  /* 0x000000aa005a2202 */ /* 0x000fca0000000f00 */
[----:B------:R1:W-:Y:S01]  /*35e0*/  @P2 STG.E.U16 desc[UR36][R90.64+0x42], R92 ;  /* 0x0000425c5a002986 */ /* 0x0003e2000c101524 */
[----:B------:R-:W-:Y:S05]  /*35f0*/  @!P1 BRA `(.L_x_73) ;  /* 0x0000000000049947 */ /* 0x000fea0003800000 */
[----:B------:R0:W5:Y:S02]  /*3600*/  LDG.E.LTC128B.U16 R154, desc[UR36][R162.64+0x50] ;  /* 0x00005024a29a7981 */ /* 0x000164000c1e1520 */
.L_x_73:
[----:B------:R-:W-:Y:S05]  /*3610*/  BSYNC B1 ;  /* 0x0000000000017941 */ /* 0x000fea0003800000 */
.L_x_72:
        /* <DEDUP_REMOVED lines=12> */
.L_x_75:
[----:B------:R-:W-:Y:S05]  /*36e0*/  BSYNC B1 ;  /* 0x0000000000017941 */ /* 0x000fea0003800000 */
.L_x_74:
        /* <DEDUP_REMOVED lines=12> */
.L_x_77:
[----:B------:R-:W-:Y:S05]  /*37b0*/  BSYNC B1 ;  /* 0x0000000000017941 */ /* 0x000fea0003800000 */
.L_x_76:
        /* <DEDUP_REMOVED lines=12> */
.L_x_79:
[----:B------:R-:W-:Y:S05]  /*3880*/  BSYNC B1 ;  /* 0x0000000000017941 */ /* 0x000fea0003800000 */
.L_x_78:
[----:B-1---5:R-:W-:Y:S01]  /*3890*/  SHF.L.U32 R91, R154, 0x10, RZ ;  /* 0x000000109a5b7819 */ /* 0x022fe200000006ff */
[----:B------:R-:W-:Y:S01]  /*38a0*/  BSSY B1, `(.L_x_80) ;  /* 0x000000b000017945 */ /* 0x000fe20003800000 */
[----:B------:R-:W-:-:S03]  /*38b0*/  ISETP.GT.AND P1, PT, R0, 0x30, P3 ;  /* 0x000000300000780c */ /* 0x000fc60001f24270 */
        /* <DEDUP_REMOVED lines=9> */
.L_x_81:
[----:B------:R-:W-:Y:S05]  /*3950*/  BSYNC B1 ;  /* 0x0000000000017941 */ /* 0x000fea0003800000 */
.L_x_80:
        /* <DEDUP_REMOVED lines=12> */
.L_x_83:
[----:B------:R-:W-:Y:S05]  /*3a20*/  BSYNC B1 ;  /* 0x0000000000017941 */ /* 0x000fea0003800000 */
.L_x_82:
        /* <DEDUP_REMOVED lines=12> */
.L_x_85:
[----:B------:R-:W-:Y:S05]  /*3af0*/  BSYNC B1 ;  /* 0x0000000000017941 */ /* 0x000fea0003800000 */
.L_x_84:
        /* <DEDUP_REMOVED lines=12> */
.L_x_87:
[----:B------:R-:W-:Y:S05]  /*3bc0*/  BSYNC B1 ;  /* 0x0000000000017941 */ /* 0x000fea0003800000 */
.L_x_86:
        /* <DEDUP_REMOVED lines=12> */
.L_x_89:
[----:B------:R-:W-:Y:S05]  /*3c90*/  BSYNC B1 ;  /* 0x0000000000017941 */ /* 0x000fea0003800000 */
.L_x_88:
        /* <DEDUP_REMOVED lines=12> */
.L_x_91:
[----:B------:R-:W-:Y:S05]  /*3d60*/  BSYNC B1 ;  /* 0x0000000000017941 */ /* 0x000fea0003800000 */
.L_x_90:
        /* <DEDUP_REMOVED lines=12> */
.L_x_93:
[----:B------:R-:W-:Y:S05]  /*3e30*/  BSYNC B1 ;  /* 0x0000000000017941 */ /* 0x000fea0003800000 */
.L_x_92:
        /* <DEDUP_REMOVED lines=12> */
.L_x_95:
[----:B------:R-:W-:Y:S05]  /*3f00*/  BSYNC B1 ;  /* 0x0000000000017941 */ /* 0x000fea0003800000 */
.L_x_94:
        /* <DEDUP_REMOVED lines=12> */
.L_x_97:
[----:B------:R-:W-:Y:S05]  /*3fd0*/  BSYNC B1 ;  /* 0x0000000000017941 */ /* 0x000fea0003800000 */
.L_x_96:
        /* <DEDUP_REMOVED lines=12> */
.L_x_99:
[----:B------:R-:W-:Y:S05]  /*40a0*/  BSYNC B1 ;  /* 0x0000000000017941 */ /* 0x000fea0003800000 */
.L_x_98:
        /* <DEDUP_REMOVED lines=12> */
.L_x_101:
[----:B------:R-:W-:Y:S05]  /*4170*/  BSYNC B1 ;  /* 0x0000000000017941 */ /* 0x000fea0003800000 */
.L_x_100:
        /* <DEDUP_REMOVED lines=12> */
.L_x_103:
[----:B------:R-:W-:Y:S05]  /*4240*/  BSYNC B1 ;  /* 0x0000000000017941 */ /* 0x000fea0003800000 */
.L_x_102:
        /* <DEDUP_REMOVED lines=12> */
.L_x_105:
[----:B------:R-:W-:Y:S05]  /*4310*/  BSYNC B1 ;  /* 0x0000000000017941 */ /* 0x000fea0003800000 */
.L_x_104:
        /* <DEDUP_REMOVED lines=12> */
.L_x_107:
[----:B------:R-:W-:Y:S05]  /*43e0*/  BSYNC B1 ;  /* 0x0000000000017941 */ /* 0x000fea0003800000 */
.L_x_106:
        /* <DEDUP_REMOVED lines=12> */
.L_x_109:
[----:B------:R-:W-:Y:S05]  /*44b0*/  BSYNC B1 ;  /* 0x0000000000017941 */ /* 0x000fea0003800000 */
.L_x_108:
        /* <DEDUP_REMOVED lines=12> */
.L_x_111:
[----:B------:R-:W-:Y:S05]  /*4580*/  BSYNC B1 ;  /* 0x0000000000017941 */ /* 0x000fea0003800000 */
.L_x_110:
        /* <DEDUP_REMOVED lines=12> */
.L_x_113:
[----:B------:R-:W-:Y:S05]  /*4650*/  BSYNC B1 ;  /* 0x0000000000017941 */ /* 0x000fea0003800000 */
.L_x_112:
        /* <DEDUP_REMOVED lines=12> */
.L_x_115:
[----:B------:R-:W-:Y:S05]  /*4720*/  BSYNC B1 ;  /* 0x0000000000017941 */ /* 0x000fea0003800000 */
.L_x_114:
        /* <DEDUP_REMOVED lines=12> */
.L_x_117:
[----:B------:R-:W-:Y:S05]  /*47f0*/  BSYNC B1 ;  /* 0x0000000000017941 */ /* 0x000fea0003800000 */
.L_x_116:
        /* <DEDUP_REMOVED lines=12> */
.L_x_119:
[----:B------:R-:W-:Y:S05]  /*48c0*/  BSYNC B1 ;  /* 0x0000000000017941 */ /* 0x000fea0003800000 */
.L_x_118:
        /* <DEDUP_REMOVED lines=12> */
.L_x_121:
[----:B------:R-:W-:Y:S05]  /*4990*/  BSYNC B1 ;  /* 0x0000000000017941 */ /* 0x000fea0003800000 */
.L_x_120:
        /* <DEDUP_REMOVED lines=12> */
.L_x_123:
[----:B------:R-:W-:Y:S05]  /*4a60*/  BSYNC B1 ;  /* 0x0000000000017941 */ /* 0x000fea0003800000 */
.L_x_122:
        /* <DEDUP_REMOVED lines=12> */
.L_x_125:
[----:B------:R-:W-:Y:S05]  /*4b30*/  BSYNC B1 ;  /* 0x0000000000017941 */ /* 0x000fea0003800000 */
.L_x_124:
        /* <DEDUP_REMOVED lines=12> */
.L_x_127:
[----:B------:R-:W-:Y:S05]  /*4c00*/  BSYNC B1 ;  /* 0x0000000000017941 */ /* 0x000fea0003800000 */
.L_x_126:
        /* <DEDUP_REMOVED lines=12> */
.L_x_129:
[----:B------:R-:W-:Y:S05]  /*4cd0*/  BSYNC B1 ;  /* 0x0000000000017941 */ /* 0x000fea0003800000 */
.L_x_128:
        /* <DEDUP_REMOVED lines=12> */
.L_x_131:
[----:B------:R-:W-:Y:S05]  /*4da0*/  BSYNC B1 ;  /* 0x0000000000017941 */ /* 0x000fea0003800000 */
.L_x_130:
        /* <DEDUP_REMOVED lines=12> */
.L_x_133:
[----:B------:R-:W-:Y:S05]  /*4e70*/  BSYNC B1 ;  /* 0x0000000000017941 */ /* 0x000fea0003800000 */
.L_x_132:
        /* <DEDUP_REMOVED lines=12> */
.L_x_135:
[----:B------:R-:W-:Y:S05]  /*4f40*/  BSYNC B1 ;  /* 0x0000000000017941 */ /* 0x000fea0003800000 */
.L_x_134:
        /* <DEDUP_REMOVED lines=12> */
.L_x_137:
[----:B------:R-:W-:Y:S05]  /*5010*/  BSYNC B1 ;  /* 0x0000000000017941 */ /* 0x000fea0003800000 */
.L_x_136:
        /* <DEDUP_REMOVED lines=12> */
.L_x_139:
[----:B------:R-:W-:Y:S05]  /*50e0*/  BSYNC B1 ;  /* 0x0000000000017941 */ /* 0x000fea0003800000 */
.L_x_138:
        /* <DEDUP_REMOVED lines=12> */
.L_x_141:
[----:B------:R-:W-:Y:S05]  /*51b0*/  BSYNC B1 ;  /* 0x0000000000017941 */ /* 0x000fea0003800000 */
.L_x_140:
        /* <DEDUP_REMOVED lines=12> */
.L_x_143:
[----:B------:R-:W-:Y:S05]  /*5280*/  BSYNC B1 ;  /* 0x0000000000017941 */ /* 0x000fea0003800000 */
.L_x_142:
        /* <DEDUP_REMOVED lines=12> */
.L_x_145:
[----:B------:R-:W-:Y:S05]  /*5350*/  BSYNC B1 ;  /* 0x0000000000017941 */ /* 0x000fea0003800000 */
.L_x_144:
        /* <DEDUP_REMOVED lines=12> */
.L_x_147:
[----:B------:R-:W-:Y:S05]  /*5420*/  BSYNC B1 ;  /* 0x0000000000017941 */ /* 0x000fea0003800000 */
.L_x_146:
        /* <DEDUP_REMOVED lines=12> */
.L_x_149:
[----:B------:R-:W-:Y:S05]  /*54f0*/  BSYNC B1 ;  /* 0x0000000000017941 */ /* 0x000fea0003800000 */
.L_x_148:
        /* <DEDUP_REMOVED lines=12> */
.L_x_151:
[----:B------:R-:W-:Y:S05]  /*55c0*/  BSYNC B1 ;  /* 0x0000000000017941 */ /* 0x000fea0003800000 */
.L_x_150:
        /* <DEDUP_REMOVED lines=12> */
.L_x_153:
[----:B------:R-:W-:Y:S05]  /*5690*/  BSYNC B1 ;  /* 0x0000000000017941 */ /* 0x000fea0003800000 */
.L_x_152:
        /* <DEDUP_REMOVED lines=12> */
.L_x_155:
[----:B------:R-:W-:Y:S05]  /*5760*/  BSYNC B1 ;  /* 0x0000000000017941 */ /* 0x000fea0003800000 */
.L_x_154:
        /* <DEDUP_REMOVED lines=12> */
.L_x_157:
[----:B------:R-:W-:Y:S05]  /*5830*/  BSYNC B1 ;  /* 0x0000000000017941 */ /* 0x000fea0003800000 */
.L_x_156:
[----:B-1---5:R-:W-:Y:S01]  /*5840*/  IMAD.U32 R91, R154, 0x10000, RZ ;  /* 0x000100009a5b7824 */ /* 0x022fe200078e00ff */
[----:B------:R-:W-:Y:S01]  /*5850*/  ISETP.GT.AND P1, PT, R0, 0x79, P0 ;  /* 0x000000790000780c */ /* 0x000fe20000724270 */
[----:B------:R-:W-:Y:S01]  /*5860*/  @P2 IMAD.MOV.U32 R8, RZ, RZ, R170 ;  /* 0x000000ffff082224 */ /* 0x000fe200078e00aa */
[----:B------:R-:W-:Y:S01]  /*5870*/  IADD3 R157, P0, R157, 0x80, RZ ;  /* 0x000000809d9d7810 */ /* 0x000fe20007f1e0ff */
[----:B------:R-:W-:Y:S01]  /*5880*/  FMUL R91, R91, R156 ;  /* 0x0000009c5b5b7220 */ /* 0x000fe20000400000 */
[----:B------:R-:W-:Y:S03]  /*5890*/  BSSY B1, `(.L_x_158) ;  /* 0x0000009000017945 */ /* 0x000fe60003800000 */
[----:B------:R-:W-:-:S05]  /*58a0*/  FFMA R91, R150, R155, R91 ;  /* 0x0000009b965b7223 */ /* 0x000fca000000005b */
[----:B------:R-:W-:-:S04]  /*58b0*/  F2FP.BF16.F32.PACK_AB R91, RZ, R91 ;  /* 0x0000005bff5b723e */ /* 0x000fc800000010ff */
[----:B------:R-:W-:Y:S01]  /*58c0*/  PRMT R90, R91, 0x7610, R90 ;  /* 0x000076105b5a7816 */ /* 0x000fe2000000005a */
[----:B------:R-:W-:Y:S02]  /*58d0*/  IMAD.X R91, RZ, RZ, R9, P0 ;  /* 0x000000ffff5b7224 */ /* 0x000fe400000e0609 */
[----:B------:R-:W-:-:S05]  /*58e0*/  @P2 IMAD.MOV.U32 R9, RZ, RZ, R171 ;  /* 0x000000ffff092224 */ /* 0x000fca00078e00ab */
[----:B------:R1:W-:Y:S01]  /*58f0*/  @P2 STG.E.U16 desc[UR36][R8.64+0xf0], R90 ;  /* 0x0000f05a08002986 */ /* 0x0003e2000c101524 */
[----:B------:R-:W-:Y:S05]  /*5900*/  @!P1 BRA `(.L_x_159) ;  /* 0x0000000000049947 */ /* 0x000fea0003800000 */
[----:B------:R0:W5:Y:S02]  /*5910*/  LDG.E.LTC128B.U16 R154, desc[UR36][R88.64+0xf2] ;  /* 0x0000f224589a7981 */ /* 0x000164000c1e1520 */
.L_x_159:
[----:B------:R-:W-:Y:S05]  /*5920*/  BSYNC B1 ;  /* 0x0000000000017941 */ /* 0x000fea0003800000 */
.L_x_158:
[----:B-1---5:R-:W-:Y:S01]  /*5930*/  SHF.L.U32 R9, R154, 0x10, RZ ;  /* 0x000000109a097819 */ /* 0x022fe200000006ff */
[----:B------:R-:W-:Y:S01]  /*5940*/  IMAD R8, R91, R14, RZ ;  /* 0x0000000e5b087224 */ /* 0x000fe200078e02ff */
[----:B------:R-:W-:-:S03]  /*5950*/  ISETP.GT.AND P0, PT, R3, 0x80, PT ;  /* 0x000000800300780c */ /* 0x000fc60003f04270 */
[----:B0-2---:R-:W-:Y:S01]  /*5960*/  FMUL R88, R9, R156 ;  /* 0x0000009c09587220 */ /* 0x005fe20000400000 */
[C---:B------:R-:W-:Y:S01]  /*5970*/  IMAD R97, R157.reuse, R15, R8 ;  /* 0x0000000f9d617224 */ /* 0x040fe200078e0208 */
[----:B------:R-:W-:Y:S01]  /*5980*/  ISETP.GT.AND P3, PT, R0, RZ, P0 ;  /* 0x000000ff0000720c */ /* 0x000fe20000764270 */
[----:B------:R-:W-:-:S04]  /*5990*/  IMAD.WIDE.U32 R8, R157, R14, R158 ;  /* 0x0000000e9d087225 */ /* 0x000fc800078e009e */
[----:B------:R-:W-:Y:S01]  /*59a0*/  FFMA R151, R151, R155, R88 ;  /* 0x0000009b97977223 */ /* 0x000fe20000000058 */
[----:B------:R-:W-:Y:S01]  /*59b0*/  IMAD.IADD R9, R9, 0x1, R97 ;  /* 0x0000000109097824 */ /* 0x000fe200078e0261 */
[----:B------:R-:W-:-:S03]  /*59c0*/  LEA R88, P2, R8, R10, 0x1 ;  /* 0x0000000a08587211 */ /* 0x000fc600078408ff */
[----:B------:R-:W-:Y:S02]  /*59d0*/  F2FP.BF16.F32.PACK_AB R151, RZ, R151 ;  /* 0x00000097ff97723e */ /* 0x000fe400000010ff */
[----:B------:R-:W-:-:S03]  /*59e0*/  LEA.HI.X R89, R8, R11, R9, 0x1, P2 ;  /* 0x0000000b08597211 */ /* 0x000fc600010f0c09 */
[----:B------:R0:W-:Y:S04]  /*59f0*/  @P1 STG.E.U16 desc[UR36][R170.64+0xf2], R151 ;  /* 0x0000f297aa001986 */ /* 0x0001e8000c101524 */
[----:B------:R-:W2:Y:S01]  /*5a00*/  @P3 LDG.E.LTC128B.U16 R154, desc[UR36][R88.64] ;  /* 0x00000024589a3981 */ /* 0x000ea2000c1e1520 */
[----:B------:R-:W-:Y:S01]  /*5a10*/  IMAD.WIDE.U32 R8, R157, R14, R6 ;  /* 0x0000000e9d087225 */ /* 0x000fe200078e0006 */
[----:B------:R-:W-:Y:S01]  /*5a20*/  SHF.L.U64.HI R95, R4, 0x8, R5 ;  /* 0x00000008045f7819 */ /* 0x000fe20000010205 */
[----:B------:R-:W-:Y:S01]  /*5a30*/  BSSY B1, `(.L_x_160) ;  /* 0x0000011000017945 */ /* 0x000fe20003800000 */
[----:B------:R-:W-:Y:S01]  /*5a40*/  ISETP.GT.AND P2, PT, R0, 0x1, P0 ;  /* 0x000000010000780c */ /* 0x000fe20000744270 */
[----:B------:R-:W-:Y:S02]  /*5a50*/  IMAD.IADD R9, R97, 0x1, R9 ;  /* 0x0000000161097824 */ /* 0x000fe400078e0209 */
[----:B------:R-:W-:-:S02]  /*5a60*/  IMAD.SHL.U32 R93, R4, 0x100, RZ ;  /* 0x00000100045d7824 */ /* 0x000fc400078e00ff */
[----:B------:R-:W-:-:S03]  /*5a70*/  IMAD.WIDE.U32 R90, R23, R12, R8 ;  /* 0x0000000c175a7225 */ /* 0x000fc600078e0008 */
[----:B------:R-:W-:Y:S01]  /*5a80*/  IADD3 R8, P1, R93, R160, RZ ;  /* 0x000000a05d087210 */ /* 0x000fe20007f3e0ff */
[----:B------:R-:W-:Y:S01]  /*5a90*/  IMAD.IADD R5, R13, 0x1, R91 ;  /* 0x000000010d057824 */ /* 0x000fe200078e025b */
[----:B------:R-:W-:-:S03]  /*5aa0*/  LEA R4, P4, R90, R10, 0x1 ;  /* 0x0000000a5a047211 */ /* 0x000fc600078808ff */
[----:B------:R-:W-:Y:S01]  /*5ab0*/  IMAD.X R9, R95, 0x1, R161, P1 ;  /* 0x000000015f097824 */ /* 0x000fe200008e06a1 */
[----:B------:R-:W-:Y:S01]  /*5ac0*/  LEA.HI.X R5, R90, R11, R5, 0x1, P4 ;  /* 0x0000000b5a057211 */ /* 0x000fe200020f0c05 */
[----:B--2---:R-:W-:-:S04]  /*5ad0*/  IMAD.U32 R15, R154, 0x10000, RZ ;  /* 0x000100009a0f7824 */ /* 0x004fc800078e00ff */
[----:B------:R-:W-:-:S04]  /*5ae0*/  FMUL R15, R15, R156 ;  /* 0x0000009c0f0f7220 */ /* 0x000fc80000400000 */
[----:B------:R-:W-:-:S05]  /*5af0*/  FFMA R15, R24, R155, R15 ;  /* 0x0000009b180f7223 */ /* 0x000fca000000000f */
[----:B------:R-:W-:-:S05]  /*5b00*/  F2FP.BF16.F32.PACK_AB R15, RZ, R15 ;  /* 0x0000000fff0f723e */ /* 0x000fca00000010ff */
[----:B------:R0:W-:Y:S01]  /*5b10*/  @P3 STG.E.U16 desc[UR36][R8.64], R15 ;  /* 0x0000000f08003986 */ /* 0x0001e2000c101524 */
[----:B------:R-:W-:Y:S05]  /*5b20*/  @!P2 BRA `(.L_x_161) ;  /* 0x000000000004a947 */ /* 0x000fea0003800000 */
[----:B------:R1:W5:Y:S02]  /*5b30*/  LDG.E.LTC128B.U16 R154, desc[UR36][R4.64+0x2] ;  /* 0x00000224049a7981 */ /* 0x000364000c1e1520 */
.L_x_161:
[----:B------:R-:W-:Y:S05]  /*5b40*/  BSYNC B1 ;  /* 0x0000000000017941 */ /* 0x000fea0003800000 */
.L_x_160:
[----:B0----5:R-:W-:Y:S01]  /*5b50*/  IMAD.U32 R15, R154, 0x10000, RZ ;  /* 0x000100009a0f7824 */ /* 0x021fe200078e00ff */
[----:B------:R-:W-:Y:S01]  /*5b60*/  ISETP.GT.AND P1, PT, R3, 0x88, PT ;  /* 0x000000880300780c */ /* 0x000fe20003f24270 */
[----:B------:R-:W-:Y:S02]  /*5b70*/  BSSY B1, `(.L_x_162) ;  /* 0x000000f000017945 */ /* 0x000fe40003800000 */
[----:B------:R-:W-:Y:S01]  /*5b80*/  FMUL R24, R15, R156 ;  /* 0x0000009c0f187220 */ /* 0x000fe20000400000 */
[----:B------:R-:W-:Y:S01]  /*5b90*/  IMAD.WIDE.U32 R14, R157, R14, R164 ;  /* 0x0000000e9d0e7225 */ /* 0x000fe200078e00a4 */
[----:B------:R-:W-:-:S03]  /*5ba0*/  ISETP.GT.AND P3, PT, R0, RZ, P1 ;  /* 0x000000ff0000720c */ /* 0x000fc60000f64270 */
[----:B------:R-:W-:Y:S01]  /*5bb0*/  FFMA R24, R25, R155, R24 ;  /* 0x0000009b19187223 */ /* 0x000fe20000000018 */
[----:B------:R-:W-:Y:S01]  /*5bc0*/  IMAD.IADD R97, R97, 0x1, R15 ;  /* 0x0000000161617824 */ /* 0x000fe200078e020f */
[-C--:B------:R-:W-:Y:S02]  /*5bd0*/  IADD3 R21, P5, R20, R14.reuse, RZ ;  /* 0x0000000e14157210 */ /* 0x080fe40007fbe0ff */
[----:B------:R-:W-:Y:S02]  /*5be0*/  IADD3 R20, P4, R6, R14, RZ ;  /* 0x0000000e06147210 */ /* 0x000fe40007f9e0ff */
[----:B------:R-:W-:Y:S01]  /*5bf0*/  F2FP.BF16.F32.PACK_AB R24, RZ, R24 ;  /* 0x00000018ff18723e */ /* 0x000fe200000010ff */
[----:B------:R-:W-:Y:S01]  /*5c00*/  IMAD.X R158, R97, 0x1, R159, P5 ;  /* 0x00000001619e7824 */ /* 0x000fe200028e069f */
[----:B------:R-:W-:-:S03]  /*5c10*/  LEA R14, P5, R21, R10, 0x1 ;  /* 0x0000000a150e7211 */ /* 0x000fc600078a08ff */
[----:B------:R0:W-:Y:S01]  /*5c20*/  @P2 STG.E.U16 desc[UR36][R8.64+0x2], R24 ;  /* 0x0000021808002986 */ /* 0x0001e2000c101524 */
[----:B------:R-:W-:Y:S01]  /*5c30*/  LEA.HI.X R15, R21, R11, R158, 0x1, P5 ;  /* 0x0000000b150f7211 */ /* 0x000fe200028f0c9e */
[----:B------:R-:W-:Y:S08]  /*5c40*/  @!P3 BRA `(.L_x_163) ;  /* 0x000000000004b947 */ /* 0x000ff00003800000 */
[----:B------:R2:W5:Y:S02]  /*5c50*/  LDG.E.LTC128B.U16 R154, desc[UR36][R14.64] ;  /* 0x000000240e9a7981 */ /* 0x000564000c1e1520 */
.L_x_163:
[----:B------:R-:W-:Y:S05]  /*5c60*/  BSYNC B1 ;  /* 0x0000000000017941 */ /* 0x000fea0003800000 */
.L_x_162:
[----:B-----5:R-:W-:Y:S01]  /*5c70*/  IMAD.U32 R3, R154, 0x10000, RZ ;  /* 0x000100009a037824 */ /* 0x020fe200078e00ff */
[----:B------:R-:W-:Y:S01]  /*5c80*/  IADD3.X R21, R7, R97, RZ, P4, !PT ;  /* 0x0000006107157210 */ /* 0x000fe200027fe4ff */
[----:B------:R-:W-:Y:S01]  /*5c90*/  BSSY B1, `(.L_x_164) ;  /* 0x000000e000017945 */ /* 0x000fe20003800000 */
[----:B------:R-:W-:Y:S01]  /*5ca0*/  IADD3 R6, P4, R8, R167, RZ ;  /* 0x000000a708067210 */ /* 0x000fe20007f9e0ff */
[----:B------:R-:W-:Y:S01]  /*5cb0*/  FMUL R3, R3, R156 ;  /* 0x0000009c03037220 */ /* 0x000fe20000400000 */
[----:B------:R-:W-:Y:S01]  /*5cc0*/  ISETP.GT.AND P2, PT, R0, 0x1, P1 ;  /* 0x000000010000780c */ /* 0x000fe20000f44270 */
[----:B--2---:R-:W-:-:S04]  /*5cd0*/  IMAD.WIDE.U32 R14, R23, R12, R20 ;  /* 0x0000000c170e7225 */ /* 0x004fc800078e0014 */
[----:B------:R-:W-:Y:S01]  /*5ce0*/  FFMA R3, R26, R155, R3 ;  /* 0x0000009b1a037223 */ /* 0x000fe20000000003 */
[----:B------:R-:W-:Y:S01]  /*5cf0*/  IMAD.X R7, R9, 0x1, R169, P4 ;  /* 0x0000000109077824 */ /* 0x000fe200020e06a9 */
[----:B------:R-:W-:Y:S01]  /*5d00*/  LEA R10, P5, R14, R10, 0x1 ;  /* 0x0000000a0e0a7211 */ /* 0x000fe200078a08ff */
[----:B------:R-:W-:Y:S02]  /*5d10*/  IMAD.IADD R13, R13, 0x1, R15 ;  /* 0x000000010d0d7824 */ /* 0x000fe400078e020f */
[----:B------:R-:W-:-:S03]  /*5d20*/  F2FP.BF16.F32.PACK_AB R3, RZ, R3 ;  /* 0x00000003ff03723e */ /* 0x000fc600000010ff */
[----:B------:R-:W-:Y:S02]  /*5d30*/  LEA.HI.X R11, R14, R11, R13, 0x1, P5 ;  /* 0x0000000b0e0b7211 */ /* 0x000fe400028f0c0d */
[----:B------:R2:W-:Y:S01]  /*5d40*/  @P3 STG.E.U16 desc[UR36][R6.64], R3 ;  /* 0x0000000306003986 */ /* 0x0005e2000c101524 */
[----:B------:R-:W-:Y:S05]  /*5d50*/  @!P2 BRA `(.L_x_165) ;  /* 0x000000000004a947 */ /* 0x000fea0003800000 */
[----:B------:R0:W5:Y:S02]  /*5d60*/  LDG.E.LTC128B.U16 R154, desc[UR36][R10.64+0x2] ;  /* 0x000002240a9a7981 */ /* 0x000164000c1e1520 */
.L_x_165:
[----:B------:R-:W-:Y:S05]  /*5d70*/  BSYNC B1 ;  /* 0x0000000000017941 */ /* 0x000fea0003800000 */
.L_x_164:
[----:B--2--5:R-:W-:Y:S01]  /*5d80*/  IMAD.U32 R3, R154, 0x10000, RZ ;  /* 0x000100009a037824 */ /* 0x024fe200078e00ff */
[----:B------:R-:W-:Y:S01]  /*5d90*/  ISETP.GT.AND P3, PT, R0, 0x8, P0 ;  /* 0x000000080000780c */ /* 0x000fe20000764270 */
[----:B------:R-:W-:Y:S02]  /*5da0*/  BSSY B1, `(.L_x_166) ;  /* 0x0000007000017945 */ /* 0x000fe40003800000 */
[----:B------:R-:W-:-:S04]  /*5db0*/  FMUL R12, R3, R156 ;  /* 0x0000009c030c7220 */ /* 0x000fc80000400000 */
[----:B------:R-:W-:-:S05]  /*5dc0*/  FFMA R12, R27, R155, R12 ;  /* 0x0000009b1b0c7223 */ /* 0x000fca000000000c */
[----:B------:R-:W-:-:S05]  /*5dd0*/  F2FP.BF16.F32.PACK_AB R12, RZ, R12 ;  /* 0x0000000cff0c723e */ /* 0x000fca00000010ff */
[----:B------:R2:W-:Y:S01]  /*5de0*/  @P2 STG.E.U16 desc[UR36][R6.64+0x2], R12 ;  /* 0x0000020c06002986 */ /* 0x0005e2000c101524 */
[----:B------:R-:W-:Y:S05]  /*5df0*/  @!P3 BRA `(.L_x_167) ;  /* 0x000000000004b947 */ /* 0x000fea0003800000 */
[----:B------:R0:W5:Y:S02]  /*5e00*/  LDG.E.LTC128B.U16 R154, desc[UR36][R4.64+0x10] ;  /* 0x00001024049a7981 */ /* 0x000164000c1e1520 */
.L_x_167:
[----:B------:R-:W-:Y:S05]  /*5e10*/  BSYNC B1 ;  /* 0x0000000000017941 */ /* 0x000fea0003800000 */
.L_x_166:
[----:B-----5:R-:W-:Y:S01]  /*5e20*/  IMAD.U32 R3, R154, 0x10000, RZ ;  /* 0x000100009a037824 */ /* 0x020fe200078e00ff */
[----:B------:R-:W-:Y:S01]  /*5e30*/  ISETP.GT.AND P2, PT, R0, 0x9, P0 ;  /* 0x000000090000780c */ /* 0x000fe20000744270 */
[----:B--2---:R-:W-:Y:S01]  /*5e40*/  IMAD.MOV.U32 R6, RZ, RZ, R8 ;  /* 0x000000ffff067224 */ /* 0x004fe200078e0008 */
[----:B------:R-:W-:Y:S01]  /*5e50*/  BSSY B1, `(.L_x_168) ;  /* 0x0000008000017945 */ /* 0x000fe20003800000 */
[----:B------:R-:W-:Y:S01]  /*5e60*/  FMUL R3, R3, R156 ;  /* 0x0000009c03037220 */ /* 0x000fe20000400000 */
[----:B------:R-:W-:-:S03]  /*5e70*/  IMAD.MOV.U32 R7, RZ, RZ, R9 ;  /* 0x000000ffff077224 */ /* 0x000fc600078e0009 */
[----:B------:R-:W-:-:S05]  /*5e80*/  FFMA R3, R28, R155, R3 ;  /* 0x0000009b1c037223 */ /* 0x000fca0000000003 */
[----:B------:R-:W-:-:S05]  /*5e90*/  F2FP.BF16.F32.PACK_AB R3, RZ, R3 ;  /* 0x00000003ff03723e */ /* 0x000fca00000010ff */
[----:B------:R2:W-:Y:S01]  /*5ea0*/  @P3 STG.E.U16 desc[UR36][R6.64+0x10], R3 ;  /* 0x0000100306003986 */ /* 0x0005e2000c101524 */
[----:B------:R-:W-:Y:S05]  /*5eb0*/  @!P2 BRA `(.L_x_169) ;  /* 0x000000000004a947 */ /* 0x000fea0003800000 */
[----:B------:R0:W5:Y:S02]  /*5ec0*/  LDG.E.LTC128B.U16 R154, desc[UR36][R4.64+0x12] ;  /* 0x00001224049a7981 */ /* 0x000164000c1e1520 */
.L_x_169:
[----:B------:R-:W-:Y:S05]  /*5ed0*/  BSYNC B1 ;  /* 0x0000000000017941 */ /* 0x000fea0003800000 */
.L_x_168:
        /* <DEDUP_REMOVED lines=9> */
.L_x_171:
[----:B------:R-:W-:Y:S05]  /*5f70*/  BSYNC B1 ;  /* 0x0000000000017941 */ /* 0x000fea0003800000 */
.L_x_170:
[----:B-----5:R-:W-:Y:S01]  /*5f80*/  IMAD.U32 R3, R154, 0x10000, RZ ;  /* 0x000100009a037824 */ /* 0x020fe200078e00ff */
[----:B0-----:R-:W-:Y:S01]  /*5f90*/  IADD3 R8, P3, R167, R8, RZ ;  /* 0x00000008a7087210 */ /* 0x001fe20007f7e0ff */
[----:B------:R-:W-:Y:S01]  /*5fa0*/  BSSY B1, `(.L_x_172) ;  /* 0x0000009000017945 */ /* 0x000fe20003800000 */
[----:B------:R-:W-:Y:S01]  /*5fb0*/  ISETP.GT.AND P2, PT, R0, 0x9, P1 ;  /* 0x000000090000780c */ /* 0x000fe20000f44270 */
[----:B------:R-:W-:Y:S02]  /*5fc0*/  FMUL R3, R3, R156 ;  /* 0x0000009c03037220 */ /* 0x000fe40000400000 */
[----:B------:R-:W-:Y:S02]  /*5fd0*/  IMAD.X R9, R169, 0x1, R9, P3 ;  /* 0x00000001a9097824 */ /* 0x000fe400018e0609 */
[----:B------:R-:W-:-:S05]  /*5fe0*/  FFMA R3, R30, R155, R3 ;  /* 0x0000009b1e037223 */ /* 0x000fca0000000003 */
[----:B------:R-:W-:-:S05]  /*5ff0*/  F2FP.BF16.F32.PACK_AB R3, RZ, R3 ;  /* 0x00000003ff03723e */ /* 0x000fca00000010ff */
[----:B------:R0:W-:Y:S01]  /*6000*/  @P4 STG.E.U16 desc[UR36][R8.64+0x10], R3 ;  /* 0x0000100308004986 */ /* 0x0001e2000c101524 */
[----:B------:R-:W-:Y:S05]  /*6010*/  @!P2 BRA `(.L_x_173) ;  /* 0x000000000004a947 */ /* 0x000fea0003800000 */
[----:B------:R0:W5:Y:S02]  /*6020*/  LDG.E.LTC128B.U16 R154, desc[UR36][R10.64+0x12] ;  /* 0x000012240a9a7981 */ /* 0x000164000c1e1520 */
.L_x_173:
[----:B------:R-:W-:Y:S05]  /*6030*/  BSYNC B1 ;  /* 0x0000000000017941 */ /* 0x000fea0003800000 */
.L_x_172:
[----:B0----5:R-:W-:Y:S01]  /*6040*/  IMAD.U32 R3, R154, 0x10000, RZ ;  /* 0x000100009a037824 */ /* 0x021fe200078e00ff */
[----:B------:R-:W-:Y:S01]  /*6050*/  ISETP.GT.AND P3, PT, R0, 0x10, P0 ;  /* 0x000000100000780c */ /* 0x000fe20000764270 */
[----:B------:R-:W-:Y:S02]  /*6060*/  BSSY B1, `(.L_x_174) ;  /* 0x0000009000017945 */ /* 0x000fe40003800000 */
[----:B------:R-:W-:-:S04]  /*6070*/  FMUL R8, R3, R156 ;  /* 0x0000009c03087220 */ /* 0x000fc80000400000 */
[----:B------:R-:W-:Y:S01]  /*6080*/  FFMA R31, R31, R155, R8 ;  /* 0x0000009b1f1f7223 */ /* 0x000fe20000000008 */
[----:B------:R-:W-:-:S04]  /*6090*/  IADD3 R8, P4, P5, R167, R160, R93 ;  /* 0x000000a0a7087210 */ /* 0x000fc80007d9e05d */
[----:B------:R-:W-:Y:S02]  /*60a0*/  F2FP.BF16.F32.PACK_AB R31, RZ, R31 ;  /* 0x0000001fff1f723e */ /* 0x000fe400000010ff */
[----:B------:R-:W-:-:S05]  /*60b0*/  IADD3.X R9, R169, R161, R95, P4, P5 ;  /* 0x000000a1a9097210 */ /* 0x000fca00027ea45f */
[----:B------:R0:W-:Y:S01]  /*60c0*/  @P2 STG.E.U16 desc[UR36][R8.64+0x12], R31 ;  /* 0x0000121f08002986 */ /* 0x0001e2000c101524 */
[----:B------:R-:W-:Y:S05]  /*60d0*/  @!P3 BRA `(.L_x_175) ;  /* 0x000000000004b947 */ /* 0x000fea0003800000 */
[----:B------:R0:W5:Y:S02]  /*60e0*/  LDG.E.LTC128B.U16 R154, desc[UR36][R4.64+0x20] ;  /* 0x00002024049a7981 */ /* 0x000164000c1e1520 */
.L_x_175:
[----:B------:R-:W-:Y:S05]  /*60f0*/  BSYNC B1 ;  /* 0x0000000000017941 */ /* 0x000fea0003800000 */
.L_x_174:
[----:B-----5:R-:W-:Y:S01]  /*6100*/  SHF.L.U32 R3, R154, 0x10, RZ ;  /* 0x000000109a037819 */ /* 0x020fe200000006ff */
[----:B------:R-:W-:Y:S01]  /*6110*/  BSSY B1, `(.L_x_176) ;  /* 0x0000008000017945 */ /* 0x000fe20003800000 */
[----:B------:R-:W-:-:S03]  /*6120*/  ISETP.GT.AND P2, PT, R0, 0x11, P0 ;  /* 0x000000110000780c */ /* 0x000fc60000744270 */
[----:B------:R-:W-:-:S04]  /*6130*/  FMUL R3, R3, R156 ;  /* 0x0000009c03037220 */ /* 0x000fc80000400000 */
[----:B------:R-:W-:-:S05]  /*6140*/  FFMA R3, R32, R155, R3 ;  /* 0x0000009b20037223 */ /* 0x000fca0000000003 */
[----:B------:R-:W-:-:S05]  /*6150*/  F2FP.BF16.F32.PACK_AB R3, RZ, R3 ;  /* 0x00000003ff03723e */ /* 0x000fca00000010ff */
[----:B------:R0:W-:Y:S01]  /*6160*/  @P3 STG.E.U16 desc[UR36][R6.64+0x20], R3 ;  /* 0x0000200306003986 */ /* 0x0001e2000c101524 */
[----:B------:R-:W-:Y:S05]  /*6170*/  @!P2 BRA `(.L_x_177) ;  /* 0x000000000004a947 */ /* 0x000fea0003800000 */
[----:B------:R0:W5:Y:S02]  /*6180*/  LDG.E.LTC128B.U16 R154, desc[UR36][R4.64+0x22] ;  /* 0x00002224049a7981 */ /* 0x000164000c1e1520 */
.L_x_177:
[----:B------:R-:W-:Y:S05]  /*6190*/  BSYNC B1 ;  /* 0x0000000000017941 */ /* 0x000fea0003800000 */
.L_x_176:
[----:B0----5:R-:W-:Y:S01]  /*61a0*/  IMAD.U32 R3, R154, 0x10000, RZ ;  /* 0x000100009a037824 */ /* 0x021fe200078e00ff */
[----:B------:R-:W-:Y:S01]  /*61b0*/  ISETP.GT.AND P3, PT, R0, 0x10, P1 ;  /* 0x000000100000780c */ /* 0x000fe20000f64270 */
[----:B------:R-:W-:Y:S02]  /*61c0*/  BSSY B1, `(.L_x_178) ;  /* 0x0000007000017945 */ /* 0x000fe40003800000 */
[----:B--2---:R-:W-:-:S04]  /*61d0*/  FMUL R12, R3, R156 ;  /* 0x0000009c030c7220 */ /* 0x004fc80000400000 */
[----:B------:R-:W-:-:S05]  /*61e0*/  FFMA R12, R33, R155, R12 ;  /* 0x0000009b210c7223 */ /* 0x000fca000000000c */
[----:B------:R-:W-:-:S05]  /*61f0*/  F2FP.BF16.F32.PACK_AB R12, RZ, R12 ;  /* 0x0000000cff0c723e */ /* 0x000fca00000010ff */
[----:B------:R0:W-:Y:S01]  /*6200*/  @P2 STG.E.U16 desc[UR36][R6.64+0x22], R12 ;  /* 0x0000220c06002986 */ /* 0x0001e2000c101524 */
[----:B------:R-:W-:Y:S05]  /*6210*/  @!P3 BRA `(.L_x_179) ;  /* 0x000000000004b947 */ /* 0x000fea0003800000 */
[----:B------:R2:W5:Y:S02]  /*6220*/  LDG.E.LTC128B.U16 R154, desc[UR36][R10.64+0x20] ;  /* 0x000020240a9a7981 */ /* 0x000564000c1e1520 */
.L_x_179:
[----:B------:R-:W-:Y:S05]  /*6230*/  BSYNC B1 ;  /* 0x0000000000017941 */ /* 0x000fea0003800000 */
.L_x_178:
[----:B-----5:R-:W-:Y:S01]  /*6240*/  IMAD.U32 R3, R154, 0x10000, RZ ;  /* 0x000100009a037824 */ /* 0x020fe200078e00ff */
        /* <DEDUP_REMOVED lines=8> */
.L_x_181:
[----:B------:R-:W-:Y:S05]  /*62d0*/  BSYNC B1 ;  /* 0x0000000000017941 */ /* 0x000fea0003800000 */
.L_x_180:
[----:B0----5:R-:W-:Y:S01]  /*62e0*/  IMAD.U32 R3, R154, 0x10000, RZ ;  /* 0x000100009a037824 */ /* 0x021fe200078e00ff */
        /* <DEDUP_REMOVED lines=8> */
.L_x_183:
[----:B------:R-:W-:Y:S05]  /*6370*/  BSYNC B1 ;  /* 0x0000000000017941 */ /* 0x000fea0003800000 */
.L_x_182:
        /* <DEDUP_REMOVED lines=9> */
.L_x_185:
[----:B------:R-:W-:Y:S05]  /*6410*/  BSYNC B1 ;  /* 0x0000000000017941 */ /* 0x000fea0003800000 */
.L_x_184:
        /* <DEDUP_REMOVED lines=9> */
.L_x_187:
[----:B------:R-:W-:Y:S05]  /*64b0*/  BSYNC B1 ;  /* 0x0000000000017941 */ /* 0x000fea0003800000 */
.L_x_186:
        /* <DEDUP_REMOVED lines=9> */
.L_x_189:
[----:B------:R-:W-:Y:S05]  /*6550*/  BSYNC B1 ;  /* 0x0000000000017941 */ /* 0x000fea0003800000 */
.L_x_188:
        /* <DEDUP_REMOVED lines=9> */
.L_x_191:
[----:B------:R-:W-:Y:S05]  /*65f0*/  BSYNC B1 ;  /* 0x0000000000017941 */ /* 0x000fea0003800000 */
.L_x_190:
        /* <DEDUP_REMOVED lines=9> */
.L_x_193:
[----:B------:R-:W-:Y:S05]  /*6690*/  BSYNC B1 ;  /* 0x0000000000017941 */ /* 0x000fea0003800000 */
.L_x_192:
        /* <DEDUP_REMOVED lines=9> */
.L_x_195:
[----:B------:R-:W-:Y:S05]  /*6730*/  BSYNC B1 ;  /* 0x0000000000017941 */ /* 0x000fea0003800000 */
.L_x_194:
        /* <DEDUP_REMOVED lines=9> */
.L_x_197:
[----:B------:R-:W-:Y:S05]  /*67d0*/  BSYNC B1 ;  /* 0x0000000000017941 */ /* 0x000fea0003800000 */
.L_x_196:
[----:B0----5:R-:W-:Y:S01]  /*67e0*/  SHF.L.U32 R3, R154, 0x10, RZ ;  /* 0x000000109a037819 */ /* 0x021fe200000006ff */
        /* <DEDUP_REMOVED lines=8> */
.L_x_199:
[----:B------:R-:W-:Y:S05]  /*6870*/  BSYNC B1 ;  /* 0x0000000000017941 */ /* 0x000fea0003800000 */
.L_x_198:
        /* <DEDUP_REMOVED lines=9> */
.L_x_201:
[----:B------:R-:W-:Y:S05]  /*6910*/  BSYNC B1 ;  /* 0x0000000000017941 */ /* 0x000fea0003800000 */
.L_x_200:
        /* <DEDUP_REMOVED lines=9> */
.L_x_203:
[----:B------:R-:W-:Y:S05]  /*69b0*/  BSYNC B1 ;  /* 0x0000000000017941 */ /* 0x000fea0003800000 */
.L_x_202:
        /* <DEDUP_REMOVED lines=9> */
.L_x_205:
[----:B------:R-:W-:Y:S05]  /*6a50*/  BSYNC B1 ;  /* 0x0000000000017941 */ /* 0x000fea0003800000 */
.L_x_204:
        /* <DEDUP_REMOVED lines=9> */
.L_x_207:
[----:B------:R-:W-:Y:S05]  /*6af0*/  BSYNC B1 ;  /* 0x0000000000017941 */ /* 0x000fea0003800000 */
.L_x_206:
        /* <DEDUP_REMOVED lines=9> */
.L_x_209:
[----:B------:R-:W-:Y:S05]  /*6b90*/  BSYNC B1 ;  /* 0x0000000000017941 */ /* 0x000fea0003800000 */
.L_x_208:
        /* <DEDUP_REMOVED lines=9> */
.L_x_211:
[----:B------:R-:W-:Y:S05]  /*6c30*/  BSYNC B1 ;  /* 0x0000000000017941 */ /* 0x000fea0003800000 */
.L_x_210:
        /* <DEDUP_REMOVED lines=9> */
.L_x_213:
[----:B------:R-:W-:Y:S05]  /*6cd0*/  BSYNC B1 ;  /* 0x0000000000017941 */ /* 0x000fea0003800000 */
.L_x_212:
        /* <DEDUP_REMOVED lines=9> */
.L_x_215:
[----:B------:R-:W-:Y:S05]  /*6d70*/  BSYNC B1 ;  /* 0x0000000000017941 */ /* 0x000fea0003800000 */
.L_x_214:
        /* <DEDUP_REMOVED lines=9> */
.L_x_217:
[----:B------:R-:W-:Y:S05]  /*6e10*/  BSYNC B1 ;  /* 0x0000000000017941 */ /* 0x000fea0003800000 */
.L_x_216:
        /* <DEDUP_REMOVED lines=9> */
.L_x_219:
[----:B------:R-:W-:Y:S05]  /*6eb0*/  BSYNC B1 ;  /* 0x0000000000017941 */ /* 0x000fea0003800000 */
.L_x_218:
        /* <DEDUP_REMOVED lines=9> */
.L_x_221:
[----:B------:R-:W-:Y:S05]  /*6f50*/  BSYNC B1 ;  /* 0x0000000000017941 */ /* 0x000fea0003800000 */
.L_x_220:
        /* <DEDUP_REMOVED lines=9> */
.L_x_223:
[----:B------:R-:W-:Y:S05]  /*6ff0*/  BSYNC B1 ;  /* 0x0000000000017941 */ /* 0x000fea0003800000 */
.L_x_222:
        /* <DEDUP_REMOVED lines=9> */
.L_x_225:
[----:B------:R-:W-:Y:S05]  /*7090*/  BSYNC B1 ;  /* 0x0000000000017941 */ /* 0x000fea0003800000 */
.L_x_224:
        /* <DEDUP_REMOVED lines=9> */
.L_x_227:
[----:B------:R-:W-:Y:S05]  /*7130*/  BSYNC B1 ;  /* 0x0000000000017941 */ /* 0x000fea0003800000 */
.L_x_226:
        /* <DEDUP_REMOVED lines=9> */
.L_x_229:
[----:B------:R-:W-:Y:S05]  /*71d0*/  BSYNC B1 ;  /* 0x0000000000017941 */ /* 0x000fea0003800000 */
.L_x_228:
        /* <DEDUP_REMOVED lines=9> */
.L_x_231:
[----:B------:R-:W-:Y:S05]  /*7270*/  BSYNC B1 ;  /* 0x0000000000017941 */ /* 0x000fea0003800000 */
.L_x_230:
        /* <DEDUP_REMOVED lines=9> */
.L_x_233:
[----:B------:R-:W-:Y:S05]  /*7310*/  BSYNC B1 ;  /* 0x0000000000017941 */ /* 0x000fea0003800000 */
.L_x_232:
        /* <DEDUP_REMOVED lines=9> */
.L_x_235:
[----:B------:R-:W-:Y:S05]  /*73b0*/  BSYNC B1 ;  /* 0x0000000000017941 */ /* 0x000fea0003800000 */
.L_x_234:
        /* <DEDUP_REMOVED lines=9> */
.L_x_237:
[----:B------:R-:W-:Y:S05]  /*7450*/  BSYNC B1 ;  /* 0x0000000000017941 */ /* 0x000fea0003800000 */
.L_x_236:
        /* <DEDUP_REMOVED lines=9> */
.L_x_239:
[----:B------:R-:W-:Y:S05]  /*74f0*/  BSYNC B1 ;  /* 0x0000000000017941 */ /* 0x000fea0003800000 */
.L_x_238:
        /* <DEDUP_REMOVED lines=9> */
.L_x_241:
[----:B------:R-:W-:Y:S05]  /*7590*/  BSYNC B1 ;  /* 0x0000000000017941 */ /* 0x000fea0003800000 */
.L_x_240:
        /* <DEDUP_REMOVED lines=9> */
.L_x_243:
[----:B------:R-:W-:Y:S05]  /*7630*/  BSYNC B1 ;  /* 0x0000000000017941 */ /* 0x000fea0003800000 */
.L_x_242:
        /* <DEDUP_REMOVED lines=9> */
.L_x_245:
[----:B------:R-:W-:Y:S05]  /*76d0*/  BSYNC B1 ;  /* 0x0000000000017941 */ /* 0x000fea0003800000 */
.L_x_244:
        /* <DEDUP_REMOVED lines=9> */
.L_x_247:
[----:B------:R-:W-:Y:S05]  /*7770*/  BSYNC B1 ;  /* 0x0000000000017941 */ /* 0x000fea0003800000 */
.L_x_246:
        /* <DEDUP_REMOVED lines=9> */
.L_x_249:
[----:B------:R-:W-:Y:S05]  /*7810*/  BSYNC B1 ;  /* 0x0000000000017941 */ /* 0x000fea0003800000 */
.L_x_248:
        /* <DEDUP_REMOVED lines=9> */
.L_x_251:
[----:B------:R-:W-:Y:S05]  /*78b0*/  BSYNC B1 ;  /* 0x0000000000017941 */ /* 0x000fea0003800000 */
.L_x_250:
        /* <DEDUP_REMOVED lines=9> */
.L_x_253:
[----:B------:R-:W-:Y:S05]  /*7950*/  BSYNC B1 ;  /* 0x0000000000017941 */ /* 0x000fea0003800000 */
.L_x_252:
        /* <DEDUP_REMOVED lines=9> */
.L_x_255:
[----:B------:R-:W-:Y:S05]  /*79f0*/  BSYNC B1 ;  /* 0x0000000000017941 */ /* 0x000fea0003800000 */
.L_x_254:
        /* <DEDUP_REMOVED lines=9> */
.L_x_257:
[----:B------:R-:W-:Y:S05]  /*7a90*/  BSYNC B1 ;  /* 0x0000000000017941 */ /* 0x000fea0003800000 */
.L_x_256:
        /* <DEDUP_REMOVED lines=9> */
.L_x_259:
[----:B------:R-:W-:Y:S05]  /*7b30*/  BSYNC B1 ;  /* 0x0000000000017941 */ /* 0x000fea0003800000 */
.L_x_258:
        /* <DEDUP_REMOVED lines=9> */
.L_x_261:
[----:B------:R-:W-:Y:S05]  /*7bd0*/  BSYNC B1 ;  /* 0x0000000000017941 */ /* 0x000fea0003800000 */
.L_x_260:
        /* <DEDUP_REMOVED lines=9> */
.L_x_263:
[----:B------:R-:W-:Y:S05]  /*7c70*/  BSYNC B1 ;  /* 0x0000000000017941 */ /* 0x000fea0003800000 */
.L_x_262:
        /* <DEDUP_REMOVED lines=9> */
.L_x_265:
[----:B------:R-:W-:Y:S05]  /*7d10*/  BSYNC B1 ;  /* 0x0000000000017941 */ /* 0x000fea0003800000 */
.L_x_264:
        /* <DEDUP_REMOVED lines=9> */
.L_x_267:
[----:B------:R-:W-:Y:S05]  /*7db0*/  BSYNC B1 ;  /* 0x0000000000017941 */ /* 0x000fea0003800000 */
.L_x_266:
        /* <DEDUP_REMOVED lines=9> */
.L_x_269:
[----:B------:R-:W-:Y:S05]  /*7e50*/  BSYNC B1 ;  /* 0x0000000000017941 */ /* 0x000fea0003800000 */
.L_x_268:
        /* <DEDUP_REMOVED lines=9> */
.L_x_271:
[----:B------:R-:W-:Y:S05]  /*7ef0*/  BSYNC B1 ;  /* 0x0000000000017941 */ /* 0x000fea0003800000 */
.L_x_270:
        /* <DEDUP_REMOVED lines=9> */
.L_x_273:
[----:B------:R-:W-:Y:S05]  /*7f90*/  BSYNC B1 ;  /* 0x0000000000017941 */ /* 0x000fea0003800000 */
.L_x_272:
        /* <DEDUP_REMOVED lines=9> */
.L_x_275:
[----:B------:R-:W-:Y:S05]  /*8030*/  BSYNC B1 ;  /* 0x0000000000017941 */ /* 0x000fea0003800000 */
.L_x_274:
        /* <DEDUP_REMOVED lines=9> */
.L_x_277:
[----:B------:R-:W-:Y:S05]  /*80d0*/  BSYNC B1 ;  /* 0x0000000000017941 */ /* 0x000fea0003800000 */
.L_x_276:
        /* <DEDUP_REMOVED lines=9> */
.L_x_279:
[----:B------:R-:W-:Y:S05]  /*8170*/  BSYNC B1 ;  /* 0x0000000000017941 */ /* 0x000fea0003800000 */
.L_x_278:
        /* <DEDUP_REMOVED lines=9> */
.L_x_281:
[----:B------:R-:W-:Y:S05]  /*8210*/  BSYNC B1 ;  /* 0x0000000000017941 */ /* 0x000fea0003800000 */
.L_x_280:
[----:B0----5:R-:W-:Y:S01]  /*8220*/  IMAD.U32 R3, R154, 0x10000, RZ ;  /* 0x000100009a037824 */ /* 0x021fe200078e00ff */
[----:B------:R-:W-:Y:S01]  /*8230*/  ISETP.GT.AND P2, PT, R0, 0x78, P1 ;  /* 0x000000780000780c */ /* 0x000fe20000f44270 */
[----:B------:R-:W-:Y:S02]  /*8240*/  BSSY B1, `(.L_x_282) ;  /* 0x0000007000017945 */ /* 0x000fe40003800000 */
[----:B-1----:R-:W-:-:S04]  /*8250*/  FMUL R4, R3, R156 ;  /* 0x0000009c03047220 */ /* 0x002fc80000400000 */
[----:B------:R-:W-:-:S05]  /*8260*/  FFMA R4, R85, R155, R4 ;  /* 0x0000009b55047223 */ /* 0x000fca0000000004 */
[----:B------:R-:W-:-:S05]  /*8270*/  F2FP.BF16.F32.PACK_AB R4, RZ, R4 ;  /* 0x00000004ff04723e */ /* 0x000fca00000010ff */
[----:B------:R0:W-:Y:S01]  /*8280*/  @P0 STG.E.U16 desc[UR36][R6.64+0xf2], R4 ;  /* 0x0000f20406000986 */ /* 0x0001e2000c101524 */
[----:B------:R-:W-:Y:S05]  /*8290*/  @!P2 BRA `(.L_x_283) ;  /* 0x000000000004a947 */ /* 0x000fea0003800000 */
[----:B------:R1:W5:Y:S02]  /*82a0*/  LDG.E.LTC128B.U16 R154, desc[UR36][R10.64+0xf0] ;  /* 0x0000f0240a9a7981 */ /* 0x000364000c1e1520 */
.L_x_283:
[----:B------:R-:W-:Y:S05]  /*82b0*/  BSYNC B1 ;  /* 0x0000000000017941 */ /* 0x000fea0003800000 */
.L_x_282:
[----:B-----5:R-:W-:Y:S01]  /*82c0*/  IMAD.U32 R3, R154, 0x10000, RZ ;  /* 0x000100009a037824 */ /* 0x020fe200078e00ff */
[----:B0-----:R-:W-:Y:S01]  /*82d0*/  @P2 MOV R4, R8 ;  /* 0x0000000800042202 */ /* 0x001fe20000000f00 */
[----:B------:R-:W-:Y:S01]  /*82e0*/  @P2 IMAD.MOV.U32 R5, RZ, RZ, R9 ;  /* 0x000000ffff052224 */ /* 0x000fe200078e0009 */
[----:B------:R-:W-:Y:S01]  /*82f0*/  ISETP.GT.AND P1, PT, R0, 0x79, P1 ;  /* 0x000000790000780c */ /* 0x000fe20000f24270 */
[----:B------:R-:W-:Y:S01]  /*8300*/  FMUL R3, R3, R156 ;  /* 0x0000009c03037220 */ /* 0x000fe20000400000 */
[----:B------:R-:W-:Y:S03]  /*8310*/  BSSY B1, `(.L_x_284) ;  /* 0x0000006000017945 */ /* 0x000fe60003800000 */
[----:B------:R-:W-:-:S05]  /*8320*/  FFMA R3, R86, R155, R3 ;  /* 0x0000009b56037223 */ /* 0x000fca0000000003 */
[----:B------:R-:W-:-:S05]  /*8330*/  F2FP.BF16.F32.PACK_AB R3, RZ, R3 ;  /* 0x00000003ff03723e */ /* 0x000fca00000010ff */
[----:B------:R0:W-:Y:S01]  /*8340*/  @P2 STG.E.U16 desc[UR36][R4.64+0xf0], R3 ;  /* 0x0000f00304002986 */ /* 0x0001e2000c101524 */
[----:B------:R-:W-:Y:S05]  /*8350*/  @!P1 BRA `(.L_x_285) ;  /* 0x0000000000049947 */ /* 0x000fea0003800000 */
[----:B------:R0:W5:Y:S02]  /*8360*/  LDG.E.LTC128B.U16 R154, desc[UR36][R10.64+0xf2] ;  /* 0x0000f2240a9a7981 */ /* 0x000164000c1e1520 */
.L_x_285:
[----:B------:R-:W-:Y:S05]  /*8370*/  BSYNC B1 ;  /* 0x0000000000017941 */ /* 0x000fea0003800000 */
.L_x_284:
[----:B------:R-:W-:Y:S05]  /*8380*/  @!P1 BRA `(.L_x_286) ;  /* 0x00000024004c9947 */ /* 0x000fea0003800000 */
[----:B0----5:R-:W-:-:S04]  /*8390*/  IMAD.U32 R3, R154, 0x10000, RZ ;  /* 0x000100009a037824 */ /* 0x021fc800078e00ff */
[----:B------:R-:W-:-:S04]  /*83a0*/  FMUL R0, R3, R156 ;  /* 0x0000009c03007220 */ /* 0x000fc80000400000 */
[----:B------:R-:W-:-:S05]  /*83b0*/  FFMA R0, R87, R155, R0 ;  /* 0x0000009b57007223 */ /* 0x000fca0000000000 */
[----:B------:R-:W-:-:S05]  /*83c0*/  F2FP.BF16.F32.PACK_AB R0, RZ, R0 ;  /* 0x00000000ff00723e */ /* 0x000fca00000010ff */
[----:B------:R0:W-:Y:S01]  /*83d0*/  STG.E.U16 desc[UR36][R8.64+0xf2], R0 ;  /* 0x0000f20008007986 */ /* 0x0001e2000c101524 */
[----:B------:R-:W-:Y:S05]  /*83e0*/  BRA `(.L_x_286) ;  /* 0x0000002400347947 */ /* 0x000fea0003800000 */
.L_x_35:
[----:B------:R-:W-:Y:S01]  /*83f0*/  ULDC.64 UR4, c[0x0][0x5c0] ;  /* 0x0001700000047ab9 */ /* 0x000fe20000000a00 */
[-C--:B------:R-:W-:Y:S01]  /*8400*/  FMUL R88, R88, R155.reuse ;  /* 0x0000009b58587220 */ /* 0x080fe20000400000 */
[----:B------:R-:W-:Y:S01]  /*8410*/  LEA R6, P0, R168, UR4, 0x1 ;  /* 0x00000004a8067c11 */ /* 0x000fe2000f8008ff */
[----:B------:R-:W-:Y:S01]  /*8420*/  IMAD.SHL.U32 R11, R4, 0x10, RZ ;  /* 0x00000010040b7824 */ /* 0x000fe200078e00ff */
[----:B------:R-:W-:Y:S01]  /*8430*/  ISETP.GT.AND P2, PT, R0, 0x1, P3 ;  /* 0x000000010000780c */ /* 0x000fe20001f44270 */
[-C--:B------:R-:W-:Y:S01]  /*8440*/  FMUL R89, R89, R155.reuse ;  /* 0x0000009b59597220 */ /* 0x080fe20000400000 */
[----:B------:R-:W-:Y:S01]  /*8450*/  LEA.HI.X R7, R168, UR5, R167, 0x1, P0 ;  /* 0x00000005a8077c11 */ /* 0x000fe200080f0ca7 */
[-C--:B------:R-:W-:Y:S01]  /*8460*/  FMUL R90, R90, R155.reuse ;  /* 0x0000009b5a5a7220 */ /* 0x080fe20000400000 */
[----:B------:R-:W-:Y:S01]  /*8470*/  ISETP.GT.AND P0, PT, R3, 0x8, PT ;  /* 0x000000080300780c */ /* 0x000fe20003f04270 */
[-C--:B------:R-:W-:Y:S01]  /*8480*/  FMUL R91, R91, R155.reuse ;  /* 0x0000009b5b5b7220 */ /* 0x080fe20000400000 */
[----:B------:R-:W-:Y:S01]  /*8490*/  F2FP.BF16.F32.PACK_AB R88, RZ, R88 ;  /* 0x00000058ff58723e */ /* 0x000fe200000010ff */
[-C--:B------:R-:W-:Y:S01]  /*84a0*/  FMUL R92, R92, R155.reuse ;  /* 0x0000009b5c5c7220 */ /* 0x080fe20000400000 */
[----:B------:R-:W-:Y:S01]  /*84b0*/  ISETP.GT.AND P4, PT, R0, RZ, P0 ;  /* 0x000000ff0000720c */ /* 0x000fe20000784270 */
[-C--:B------:R-:W-:Y:S01]  /*84c0*/  FMUL R93, R93, R155.reuse ;  /* 0x0000009b5d5d7220 */ /* 0x080fe20000400000 */
[----:B------:R-:W-:Y:S01]  /*84d0*/  SHF.L.U64.HI R9, R4, 0x4, R5 ;  /* 0x0000000404097819 */ /* 0x000fe20000010205 */
[----:B------:R-:W-:Y:S01]  /*84e0*/  @P1 STG.E.U16 desc[UR36][R6.64], R88 ;  /* 0x0000005806001986 */ /* 0x000fe2000c101524 */
[----:B------:R-:W-:Y:S01]  /*84f0*/  IADD3 R12, P5, R11, R6, RZ ;  /* 0x000000060b0c7210 */ /* 0x000fe20007fbe0ff */
[-C--:B------:R-:W-:Y:S01]  /*8500*/  FMUL R94, R94, R155.reuse ;  /* 0x0000009b5e5e7220 */ /* 0x080fe20000400000 */
[----:B------:R-:W-:Y:S01]  /*8510*/  ISETP.GT.AND P1, PT, R0, 0x1, P0 ;  /* 0x000000010000780c */ /* 0x000fe20000724270 */
[----:B------:R-:W-:Y:S01]  /*8520*/  FMUL R95, R95, R155 ;  /* 0x0000009b5f5f7220 */ /* 0x000fe20000400000 */
[----:B------:R-:W-:Y:S01]  /*8530*/  F2FP.BF16.F32.PACK_AB R89, RZ, R89 ;  /* 0x00000059ff59723e */ /* 0x000fe200000010ff */
[----:B------:R-:W-:Y:S01]  /*8540*/  IMAD.X R13, R9, 0x1, R7, P5 ;  /* 0x00000001090d7824 */ /* 0x000fe200028e0607 */
[----:B------:R-:W-:Y:S01]  /*8550*/  F2FP.BF16.F32.PACK_AB R90, RZ, R90 ;  /* 0x0000005aff5a723e */ /* 0x000fe200000010ff */
[----:B------:R-:W-:Y:S01]  /*8560*/  FMUL R96, R96, R155 ;  /* 0x0000009b60607220 */ /* 0x000fe20000400000 */
[----:B------:R-:W-:Y:S01]  /*8570*/  F2FP.BF16.F32.PACK_AB R91, RZ, R91 ;  /* 0x0000005bff5b723e */ /* 0x000fe200000010ff */
[----:B------:R-:W-:Y:S01]  /*8580*/  @P2 STG.E.U16 desc[UR36][R6.64+0x2], R89 ;  /* 0x0000025906002986 */ /* 0x000fe2000c101524 */
[C---:B------:R-:W-:Y:S01]  /*8590*/  ISETP.GT.AND P5, PT, R0.reuse, 0x9, P3 ;  /* 0x000000090000780c */ /* 0x040fe20001fa4270 */
[-C--:B------:R-:W-:Y:S01]  /*85a0*/  FMUL R97, R97, R155.reuse ;  /* 0x0000009b61617220 */ /* 0x080fe20000400000 */
[C---:B------:R-:W-:Y:S01]  /*85b0*/  ISETP.GT.AND P2, PT, R0.reuse, 0x8, P0 ;  /* 0x000000080000780c */ /* 0x040fe20000744270 */
[----:B------:R-:W-:Y:S01]  /*85c0*/  @P4 STG.E.U16 desc[UR36][R12.64], R90 ;  /* 0x0000005a0c004986 */ /* 0x000fe2000c101524 */
[----:B------:R-:W-:Y:S01]  /*85d0*/  ISETP.GT.AND P4, PT, R0, 0x8, P3 ;  /* 0x000000080000780c */ /* 0x000fe20001f84270 */
[-C--:B------:R-:W-:Y:S01]  /*85e0*/  FMUL R98, R98, R155.reuse ;  /* 0x0000009b62627220 */ /* 0x080fe20000400000 */
[----:B------:R-:W-:Y:S01]  /*85f0*/  F2FP.BF16.F32.PACK_AB R92, RZ, R92 ;  /* 0x0000005cff5c723e */ /* 0x000fe200000010ff */
[----:B------:R-:W-:Y:S01]  /*8600*/  @P1 STG.E.U16 desc[UR36][R12.64+0x2], R91 ;  /* 0x0000025b0c001986 */ /* 0x000fe2000c101524 */
[----:B------:R-:W-:Y:S01]  /*8610*/  ISETP.GT.AND P1, PT, R0, 0x9, P0 ;  /* 0x000000090000780c */ /* 0x000fe20000724270 */
[----:B------:R-:W-:Y:S01]  /*8620*/  FMUL R99, R99, R155 ;  /* 0x0000009b63637220 */ /* 0x000fe20000400000 */
[----:B------:R-:W-:Y:S01]  /*8630*/  F2FP.BF16.F32.PACK_AB R93, RZ, R93 ;  /* 0x0000005dff5d723e */ /* 0x000fe200000010ff */
[-C--:B------:R-:W-:Y:S01]  /*8640*/  FMUL R100, R100, R155.reuse ;  /* 0x0000009b64647220 */ /* 0x080fe20000400000 */
[----:B------:R-:W-:Y:S01]  /*8650*/  F2FP.BF16.F32.PACK_AB R94, RZ, R94 ;  /* 0x0000005eff5e723e */ /* 0x000fe200000010ff */
[----:B------:R-:W-:Y:S01]  /*8660*/  FMUL R101, R101, R155 ;  /* 0x0000009b65657220 */ /* 0x000fe20000400000 */
[----:B------:R-:W-:Y:S01]  /*8670*/  F2FP.BF16.F32.PACK_AB R95, RZ, R95 ;  /* 0x0000005fff5f723e */ /* 0x000fe200000010ff */
[-C--:B------:R-:W-:Y:S01]  /*8680*/  FMUL R102, R102, R155.reuse ;  /* 0x0000009b66667220 */ /* 0x080fe20000400000 */
[----:B------:R-:W-:Y:S01]  /*8690*/  F2FP.BF16.F32.PACK_AB R96, RZ, R96 ;  /* 0x00000060ff60723e */ /* 0x000fe200000010ff */
[----:B------:R-:W-:Y:S01]  /*86a0*/  @P4 STG.E.U16 desc[UR36][R6.64+0x10], R92 ;  /* 0x0000105c06004986 */ /* 0x000fe2000c101524 */
[C---:B------:R-:W-:Y:S01]  /*86b0*/  ISETP.GT.AND P4, PT, R0.reuse, 0x10, P3 ;  /* 0x000000100000780c */ /* 0x040fe20001f84270 */
[----:B------:R-:W-:Y:S01]  /*86c0*/  FMUL R103, R103, R155 ;  /* 0x0000009b67677220 */ /* 0x000fe20000400000 */
[----:B------:R-:W-:Y:S01]  /*86d0*/  F2FP.BF16.F32.PACK_AB R97, RZ, R97 ;  /* 0x00000061ff61723e */ /* 0x000fe200000010ff */
[----:B------:R-:W-:Y:S01]  /*86e0*/  @P5 STG.E.U16 desc[UR36][R6.64+0x12], R93 ;  /* 0x0000125d06005986 */ /* 0x000fe2000c101524 */
[----:B------:R-:W-:Y:S01]  /*86f0*/  ISETP.GT.AND P5, PT, R0, 0x11, P0 ;  /* 0x000000110000780c */ /* 0x000fe200007a4270 */
        /* <DEDUP_REMOVED lines=74> */
[----:B------:R-:W-:Y:S01]  /*8ba0*/  FMUL R125, R125, R155 ;  /* 0x0000009b7d7d7220 */ /* 0x000fe20000400000 */
[----:B------:R-:W-:Y:S01]  /*8bb0*/  F2FP.BF16.F32.PACK_AB R119, RZ, R119 ;  /* 0x00000077ff77723e */ /* 0x000fe200000010ff */
[-C--:B------:R-:W-:Y:S01]  /*8bc0*/  FMUL R126, R126, R155.reuse ;  /* 0x0000009b7e7e7220 */ /* 0x080fe20000400000 */
[----:B------:R-:W-:Y:S01]  /*8bd0*/  F2FP.BF16.F32.PACK_AB R120, RZ, R120 ;  /* 0x00000078ff78723e */ /* 0x000fe200000010ff */
        /* <DEDUP_REMOVED lines=66> */
[----:B------:R-:W-:Y:S01]  /*9000*/  IMAD.SHL.U32 R23, R4, 0x100, RZ ;  /* 0x0000010004177824 */ /* 0x000fe200078e00ff */
[----:B------:R-:W-:Y:S01]  /*9010*/  F2FP.BF16.F32.PACK_AB R140, RZ, R140 ;  /* 0x0000008cff8c723e */ /* 0x000fe200000010ff */
[----:B------:R-:W-:Y:S01]  /*9020*/  @P1 STG.E.U16 desc[UR36][R6.64+0x90], R124 ;  /* 0x0000907c06001986 */ /* 0x000fe2000c101524 */
[----:B------:R-:W-:Y:S01]  /*9030*/  ISETP.GT.AND P1, PT, R0, 0x50, P3 ;  /* 0x000000500000780c */ /* 0x000fe20001f24270 */
[----:B------:R-:W-:Y:S01]  /*9040*/  FMUL R146, R146, R155 ;  /* 0x0000009b92927220 */ /* 0x000fe20000400000 */
[----:B------:R-:W-:Y:S01]  /*9050*/  F2FP.BF16.F32.PACK_AB R141, RZ, R141 ;  /* 0x0000008dff8d723e */ /* 0x000fe200000010ff */
[----:B------:R-:W-:Y:S01]  /*9060*/  @P2 STG.E.U16 desc[UR36][R6.64+0x92], R125 ;  /* 0x0000927d06002986 */ /* 0x000fe2000c101524 */
[C---:B------:R-:W-:Y:S01]  /*9070*/  ISETP.GT.AND P2, PT, R0.reuse, 0x51, P3 ;  /* 0x000000510000780c */ /* 0x040fe20001f44270 */
[-C--:B------:R-:W-:Y:S01]  /*9080*/  FMUL R147, R147, R155.reuse ;  /* 0x0000009b93937220 */ /* 0x080fe20000400000 */
        /* <DEDUP_REMOVED lines=11> */
[-C--:B------:R-:W-:Y:S01]  /*9140*/  FMUL R150, R150, R155.reuse ;  /* 0x0000009b96967220 */ /* 0x080fe20000400000 */
[----:B------:R-:W-:Y:S01]  /*9150*/  SHF.L.U64.HI R21, R4, 0x8, R5 ;  /* 0x0000000804157819 */ /* 0x000fe20000010205 */
[----:B------:R-:W-:Y:S01]  /*9160*/  @P2 STG.E.U16 desc[UR36][R6.64+0xa2], R129 ;  /* 0x0000a28106002986 */ /* 0x000fe2000c101524 */
[C---:B------:R-:W-:Y:S01]  /*9170*/  ISETP.GT.AND P2, PT, R0.reuse, 0x59, P3 ;  /* 0x000000590000780c */ /* 0x040fe20001f44270 */
        /* <DEDUP_REMOVED lines=58> */
[----:B------:R-:W-:Y:S01]  /*9520*/  @P2 STG.E.U16 desc[UR36][R12.64+0xd0], R142 ;  /* 0x0000d08e0c002986 */ /* 0x000fe2000c101524 */
[----:B------:R-:W-:Y:S01]  /*9530*/  F2FP.BF16.F32.PACK_AB R34, RZ, R34 ;  /* 0x00000022ff22723e */ /* 0x000fe200000010ff */
[----:B------:R-:W-:Y:S01]  /*9540*/  FMUL R40, R40, R155 ;  /* 0x0000009b28287220 */ /* 0x000fe20000400000 */
[----:B------:R-:W-:Y:S01]  /*9550*/  F2FP.BF16.F32.PACK_AB R35, RZ, R35 ;  /* 0x00000023ff23723e */ /* 0x000fe200000010ff */
        /* <DEDUP_REMOVED lines=8> */
[----:B------:R-:W-:Y:S01]  /*95e0*/  @P1 IMAD.MOV.U32 R4, RZ, RZ, R6 ;  /* 0x000000ffff041224 */ /* 0x000fe200078e0006 */
[----:B------:R-:W-:Y:S01]  /*95f0*/  F2FP.BF16.F32.PACK_AB R38, RZ, R38 ;  /* 0x00000026ff26723e */ /* 0x000fe200000010ff */
[----:B------:R-:W-:Y:S01]  /*9600*/  @P1 IMAD.MOV.U32 R5, RZ, RZ, R7 ;  /* 0x000000ffff051224 */ /* 0x000fe200078e0007 */
[----:B------:R-:W-:Y:S01]  /*9610*/  F2FP.BF16.F32.PACK_AB R39, RZ, R39 ;  /* 0x00000027ff27723e */ /* 0x000fe200000010ff */
[-C--:B------:R-:W-:Y:S01]  /*9620*/  FMUL R43, R43, R155.reuse ;  /* 0x0000009b2b2b7220 */ /* 0x080fe20000400000 */
[----:B------:R-:W-:Y:S01]  /*9630*/  F2FP.BF16.F32.PACK_AB R40, RZ, R40 ;  /* 0x00000028ff28723e */ /* 0x000fe200000010ff */
[-C--:B------:R-:W-:Y:S01]  /*9640*/  FMUL R44, R44, R155.reuse ;  /* 0x0000009b2c2c7220 */ /* 0x080fe20000400000 */
[----:B------:R0:W-:Y:S01]  /*9650*/  @P1 STG.E.U16 desc[UR36][R4.64+0xe2], R145 ;  /* 0x0000e29104001986 */ /* 0x0001e2000c101524 */
[----:B------:R-:W-:Y:S01]  /*9660*/  IADD3 R14, P1, P2, R11, R6, R23 ;  /* 0x000000060b0e7210 */ /* 0x000fe20007a3e017 */
[----:B------:R-:W-:Y:S01]  /*9670*/  FMUL R45, R45, R155 ;  /* 0x0000009b2d2d7220 */ /* 0x000fe20000400000 */
[----:B------:R-:W-:Y:S01]  /*9680*/  F2FP.BF16.F32.PACK_AB R41, RZ, R41 ;  /* 0x00000029ff29723e */ /* 0x000fe200000010ff */
[----:B------:R-:W-:Y:S01]  /*9690*/  FMUL R46, R46, R155 ;  /* 0x0000009b2e2e7220 */ /* 0x000fe20000400000 */
[----:B------:R-:W-:Y:S01]  /*96a0*/  IADD3.X R15, R9, R7, R21, P1, P2 ;  /* 0x00000007090f7210 */ /* 0x000fe20000fe4415 */
[-C--:B------:R-:W-:Y:S01]  /*96b0*/  FMUL R47, R47, R155.reuse ;  /* 0x0000009b2f2f7220 */ /* 0x080fe20000400000 */
[C---:B------:R-:W-:Y:S01]  /*96c0*/  ISETP.GT.AND P1, PT, R3.reuse, 0x80, PT ;  /* 0x000000800300780c */ /* 0x040fe20003f24270 */
[-C--:B------:R-:W-:Y:S01]  /*96d0*/  FMUL R48, R48, R155.reuse ;  /* 0x0000009b30307220 */ /* 0x080fe20000400000 */
[----:B------:R-:W-:Y:S01]  /*96e0*/  ISETP.GT.AND P2, PT, R3, 0x88, PT ;  /* 0x000000880300780c */ /* 0x000fe20003f44270 */
[----:B------:R-:W-:Y:S01]  /*96f0*/  FMUL R49, R49, R155 ;  /* 0x0000009b31317220 */ /* 0x000fe20000400000 */
[----:B------:R-:W-:Y:S01]  /*9700*/  F2FP.BF16.F32.PACK_AB R42, RZ, R42 ;  /* 0x0000002aff2a723e */ /* 0x000fe200000010ff */
[----:B0-----:R-:W-:Y:S01]  /*9710*/  @P5 IMAD.MOV.U32 R4, RZ, RZ, R12 ;  /* 0x000000ffff045224 */ /* 0x001fe200078e000c */
[----:B------:R-:W-:Y:S01]  /*9720*/  F2FP.BF16.F32.PACK_AB R43, RZ, R43 ;  /* 0x0000002bff2b723e */ /* 0x000fe200000010ff */
[----:B------:R-:W-:Y:S01]  /*9730*/  @P5 IMAD.MOV.U32 R5, RZ, RZ, R13 ;  /* 0x000000ffff055224 */ /* 0x000fe200078e000d */
[----:B------:R-:W-:Y:S01]  /*9740*/  F2FP.BF16.F32.PACK_AB R44, RZ, R44 ;  /* 0x0000002cff2c723e */ /* 0x000fe200000010ff */
[----:B------:R-:W-:Y:S01]  /*9750*/  FMUL R50, R50, R155 ;  /* 0x0000009b32327220 */ /* 0x000fe20000400000 */
[----:B------:R-:W-:Y:S01]  /*9760*/  F2FP.BF16.F32.PACK_AB R45, RZ, R45 ;  /* 0x0000002dff2d723e */ /* 0x000fe200000010ff */
[-C--:B------:R-:W-:Y:S01]  /*9770*/  FMUL R51, R51, R155.reuse ;  /* 0x0000009b33337220 */ /* 0x080fe20000400000 */
[----:B------:R0:W-:Y:S01]  /*9780*/  @P5 STG.E.U16 desc[UR36][R4.64+0xe0], R146 ;  /* 0x0000e09204005986 */ /* 0x0001e2000c101524 */
[----:B------:R-:W-:Y:S01]  /*9790*/  ISETP.GT.AND P5, PT, R0, 0x78, P3 ;  /* 0x000000780000780c */ /* 0x000fe20001fa4270 */
[-C--:B------:R-:W-:Y:S01]  /*97a0*/  FMUL R52, R52, R155.reuse ;  /* 0x0000009b34347220 */ /* 0x080fe20000400000 */
[C---:B------:R-:W-:Y:S01]  /*97b0*/  ISETP.GT.AND P3, PT, R0.reuse, 0x79, P3 ;  /* 0x000000790000780c */ /* 0x040fe20001f64270 */
[----:B------:R-:W-:Y:S01]  /*97c0*/  @P4 STG.E.U16 desc[UR36][R12.64+0xe2], R147 ;  /* 0x0000e2930c004986 */ /* 0x000fe2000c101524 */
[C---:B------:R-:W-:Y:S01]  /*97d0*/  ISETP.GT.AND P4, PT, R0.reuse, 0x78, P0 ;  /* 0x000000780000780c */ /* 0x040fe20000784270 */
[-C--:B------:R-:W-:Y:S01]  /*97e0*/  FMUL R53, R53, R155.reuse ;  /* 0x0000009b35357220 */ /* 0x080fe20000400000 */
[----:B------:R-:W-:Y:S01]  /*97f0*/  ISETP.GT.AND P0, PT, R0, 0x79, P0 ;  /* 0x000000790000780c */ /* 0x000fe20000704270 */
[-C--:B------:R-:W-:Y:S01]  /*9800*/  FMUL R54, R54, R155.reuse ;  /* 0x0000009b36367220 */ /* 0x080fe20000400000 */
[----:B------:R-:W-:Y:S01]  /*9810*/  F2FP.BF16.F32.PACK_AB R46, RZ, R46 ;  /* 0x0000002eff2e723e */ /* 0x000fe200000010ff */
[----:B------:R-:W-:Y:S01]  /*9820*/  FMUL R55, R55, R155 ;  /* 0x0000009b37377220 */ /* 0x000fe20000400000 */
[----:B------:R-:W-:Y:S01]  /*9830*/  F2FP.BF16.F32.PACK_AB R47, RZ, R47 ;  /* 0x0000002fff2f723e */ /* 0x000fe200000010ff */
[-C--:B------:R-:W-:Y:S01]  /*9840*/  FMUL R56, R56, R155.reuse ;  /* 0x0000009b38387220 */ /* 0x080fe20000400000 */
[----:B------:R-:W-:Y:S01]  /*9850*/  F2FP.BF16.F32.PACK_AB R48, RZ, R48 ;  /* 0x00000030ff30723e */ /* 0x000fe200000010ff */
[----:B------:R-:W-:Y:S01]  /*9860*/  @P5 STG.E.U16 desc[UR36][R6.64+0xf0], R148 ;  /* 0x0000f09406005986 */ /* 0x000fe2000c101524 */
[----:B0-----:R-:W-:Y:S01]  /*9870*/  IADD3 R4, P5, R23, R6, RZ ;  /* 0x0000000617047210 */ /* 0x001fe20007fbe0ff */
[----:B------:R-:W-:Y:S01]  /*9880*/  FMUL R57, R57, R155 ;  /* 0x0000009b39397220 */ /* 0x000fe20000400000 */
[----:B------:R-:W-:Y:S01]  /*9890*/  F2FP.BF16.F32.PACK_AB R49, RZ, R49 ;  /* 0x00000031ff31723e */ /* 0x000fe200000010ff */
[----:B------:R0:W-:Y:S01]  /*98a0*/  @P3 STG.E.U16 desc[UR36][R6.64+0xf2], R149 ;  /* 0x0000f29506003986 */ /* 0x0001e2000c101524 */
[C---:B------:R-:W-:Y:S01]  /*98b0*/  ISETP.GT.AND P3, PT, R0.reuse, RZ, P1 ;  /* 0x000000ff0000720c */ /* 0x040fe20000f64270 */
[----:B------:R-:W-:Y:S01]  /*98c0*/  IMAD.X R5, R21, 0x1, R7, P5 ;  /* 0x0000000115057824 */ /* 0x000fe200028e0607 */
[C---:B------:R-:W-:Y:S01]  /*98d0*/  ISETP.GT.AND P5, PT, R0.reuse, RZ, P2 ;  /* 0x000000ff0000720c */ /* 0x040fe200017a4270 */
        /* <DEDUP_REMOVED lines=11> */
[-C--:B0-----:R-:W-:Y:S01]  /*9990*/  IADD3 R6, P3, R11, R4.reuse, RZ ;  /* 0x000000040b067210 */ /* 0x081fe20007f7e0ff */
[----:B------:R-:W-:Y:S01]  /*99a0*/  FMUL R61, R61, R155 ;  /* 0x0000009b3d3d7220 */ /* 0x000fe20000400000 */
[----:B------:R-:W-:Y:S01]  /*99b0*/  F2FP.BF16.F32.PACK_AB R53, RZ, R53 ;  /* 0x00000035ff35723e */ /* 0x000fe200000010ff */
[----:B------:R-:W-:Y:S01]  /*99c0*/  @P4 STG.E.U16 desc[UR36][R4.64+0x2], R25 ;  /* 0x0000021904004986 */ /* 0x000fe2000c101524 */
[----:B------:R-:W-:Y:S01]  /*99d0*/  IADD3 R10, P4, R11, R4, RZ ;  /* 0x000000040b0a7210 */ /* 0x000fe20007f9e0ff */
[C---:B------:R-:W-:Y:S01]  /*99e0*/  IMAD.X R7, R9.reuse, 0x1, R5, P3 ;  /* 0x0000000109077824 */ /* 0x040fe200018e0605 */
[----:B------:R-:W-:Y:S01]  /*99f0*/  ISETP.GT.AND P3, PT, R0, 0x9, P2 ;  /* 0x000000090000780c */ /* 0x000fe20001764270 */
[----:B------:R-:W-:Y:S01]  /*9a00*/  FMUL R62, R62, R155 ;  /* 0x0000009b3e3e7220 */ /* 0x000fe20000400000 */
[----:B------:R-:W-:Y:S01]  /*9a10*/  IADD3.X R11, R9, R5, RZ, P4, !PT ;  /* 0x00000005090b7210 */ /* 0x000fe200027fe4ff */
[-C--:B------:R-:W-:Y:S01]  /*9a20*/  FMUL R63, R63, R155.reuse ;  /* 0x0000009b3f3f7220 */ /* 0x080fe20000400000 */
        /* <DEDUP_REMOVED lines=21> */
[----:B------:R0:W-:Y:S01]  /*9b80*/  @P0 STG.E.U16 desc[UR36][R6.64+0x10], R30 ;  /* 0x0000101e06000986 */ /* 0x0001e2000c101524 */
        /* <DEDUP_REMOVED lines=13> */
[--C-:B0-----:R-:W-:Y:S01]  /*9c60*/  @P0 IMAD.MOV.U32 R6, RZ, RZ, R14.reuse ;  /* 0x000000ffff060224 */ /* 0x101fe200078e000e */
[----:B------:R-:W-:Y:S01]  /*9c70*/  F2FP.BF16.F32.PACK_AB R63, RZ, R63 ;  /* 0x0000003fff3f723e */ /* 0x000fe200000010ff */
[--C-:B------:R-:W-:Y:S01]  /*9c80*/  @P0 IMAD.MOV.U32 R7, RZ, RZ, R15.reuse ;  /* 0x000000ffff070224 */ /* 0x100fe200078e000f */
[----:B------:R-:W-:Y:S01]  /*9c90*/  F2FP.BF16.F32.PACK_AB R64, RZ, R64 ;  /* 0x00000040ff40723e */ /* 0x000fe200000010ff */
[----:B------:R-:W-:Y:S01]  /*9ca0*/  FMUL R73, R73, R155 ;  /* 0x0000009b49497220 */ /* 0x000fe20000400000 */
[----:B------:R-:W-:Y:S01]  /*9cb0*/  F2FP.BF16.F32.PACK_AB R65, RZ, R65 ;  /* 0x00000041ff41723e */ /* 0x000fe200000010ff */
[-C--:B------:R-:W-:Y:S01]  /*9cc0*/  FMUL R74, R74, R155.reuse ;  /* 0x0000009b4a4a7220 */ /* 0x080fe20000400000 */
[----:B------:R0:W-:Y:S01]  /*9cd0*/  @P0 STG.E.U16 desc[UR36][R6.64+0x20], R34 ;  /* 0x0000202206000986 */ /* 0x0001e2000c101524 */
        /* <DEDUP_REMOVED lines=9> */
[----:B------:R-:W-:Y:S01]  /*9d70*/  FMUL R79, R79, R155 ;  /* 0x0000009b4f4f7220 */ /* 0x000fe20000400000 */
[----:B------:R-:W-:Y:S01]  /*9d80*/  F2FP.BF16.F32.PACK_AB R70, RZ, R70 ;  /* 0x00000046ff46723e */ /* 0x000fe200000010ff */
        /* <DEDUP_REMOVED lines=28> */
[----:B------:R-:W-:Y:S01]  /*9f50*/  FMUL R87, R87, R155 ;  /* 0x0000009b57577220 */ /* 0x000fe20000400000 */
[----:B------:R-:W-:-:S02]  /*9f60*/  F2FP.BF16.F32.PACK_AB R80, RZ, R80 ;  /* 0x00000050ff50723e */ /* 0x000fc400000010ff */
[----:B------:R-:W-:Y:S02]  /*9f70*/  F2FP.BF16.F32.PACK_AB R81, RZ, R81 ;  /* 0x00000051ff51723e */ /* 0x000fe400000010ff */
[----:B------:R-:W-:Y:S02]  /*9f80*/  F2FP.BF16.F32.PACK_AB R82, RZ, R82 ;  /* 0x00000052ff52723e */ /* 0x000fe400000010ff */
[----:B------:R-:W-:Y:S02]  /*9f90*/  F2FP.BF16.F32.PACK_AB R83, RZ, R83 ;  /* 0x00000053ff53723e */ /* 0x000fe400000010ff */
[----:B------:R-:W-:Y:S01]  /*9fa0*/  F2FP.BF16.F32.PACK_AB R84, RZ, R84 ;  /* 0x00000054ff54723e */ /* 0x000fe200000010ff */
[----:B0-----:R-:W-:Y:S01]  /*9fb0*/  @P3 IMAD.MOV.U32 R6, RZ, RZ, R14 ;  /* 0x000000ffff063224 */ /* 0x001fe200078e000e */
[----:B------:R-:W-:Y:S01]  /*9fc0*/  F2FP.BF16.F32.PACK_AB R85, RZ, R85 ;  /* 0x00000055ff55723e */ /* 0x000fe200000010ff */
[----:B------:R-:W-:Y:S01]  /*9fd0*/  @P3 IMAD.MOV.U32 R7, RZ, RZ, R15 ;  /* 0x000000ffff073224 */ /* 0x000fe200078e000f */
[----:B------:R-:W-:-:S02]  /*9fe0*/  F2FP.BF16.F32.PACK_AB R86, RZ, R86 ;  /* 0x00000056ff56723e */ /* 0x000fc400000010ff */
[----:B------:R-:W-:Y:S02]  /*9ff0*/  F2FP.BF16.F32.PACK_AB R87, RZ, R87 ;  /* 0x00000057ff57723e */ /* 0x000fe400000010ff */
[----:B------:R0:W-:Y:S01]  /*a000*/  @P3 STG.E.U16 desc[UR36][R6.64+0x32], R39 ;  /* 0x0000322706003986 */ /* 0x0001e2000c101524 */
[----:B------:R-:W-:-:S03]  /*a010*/  ISETP.GT.AND P3, PT, R0, 0x21, P2 ;  /* 0x000000210000780c */ /* 0x000fc60001764270 */
[----:B------:R-:W-:Y:S01]  /*a020*/  @P4 STG.E.U16 desc[UR36][R4.64+0x40], R40 ;  /* 0x0000402804004986 */ /* 0x000fe2000c101524 */
[----:B------:R-:W-:-:S03]  /*a030*/  ISETP.GT.AND P4, PT, R0, 0x28, P1 ;  /* 0x000000280000780c */ /* 0x000fc60000f84270 */
[----:B------:R-:W-:Y:S01]  /*a040*/  @P5 STG.E.U16 desc[UR36][R4.64+0x42], R41 ;  /* 0x0000422904005986 */ /* 0x000fe2000c101524 */
[----:B------:R-:W-:Y:S01]  /*a050*/  ISETP.GT.AND P5, PT, R0, 0x29, P1 ;  /* 0x000000290000780c */ /* 0x000fe20000fa4270 */
[----:B0-----:R-:W-:Y:S01]  /*a060*/  @P0 IMAD.MOV.U32 R6, RZ, RZ, R14 ;  /* 0x000000ffff060224 */ /* 0x001fe200078e000e */
[----:B------:R-:W-:-:S05]  /*a070*/  @P0 MOV R7, R15 ;  /* 0x0000000f00070202 */ /* 0x000fca0000000f00 */
[----:B------:R0:W-:Y:S01]  /*a080*/  @P0 STG.E.U16 desc[UR36][R6.64+0x40], R42 ;  /* 0x0000402a06000986 */ /* 0x0001e2000c101524 */
[----:B------:R-:W-:Y:S01]  /*a090*/  ISETP.GT.AND P0, PT, R0, 0x28, P2 ;  /* 0x000000280000780c */ /* 0x000fe20001704270 */
[----:B0-----:R-:W-:Y:S02]  /*a0a0*/  @P3 IMAD.MOV.U32 R6, RZ, RZ, R14 ;  /* 0x000000ffff063224 */ /* 0x001fe400078e000e */
[----:B------:R-:W-:-:S05]  /*a0b0*/  @P3 IMAD.MOV.U32 R7, RZ, RZ, R15 ;  /* 0x000000ffff073224 */ /* 0x000fca00078e000f */
[----:B------:R0:W-:Y:S01]  /*a0c0*/  @P3 STG.E.U16 desc[UR36][R6.64+0x42], R43 ;  /* 0x0000422b06003986 */ /* 0x0001e2000c101524 */
[----:B------:R-:W-:-:S03]  /*a0d0*/  ISETP.GT.AND P3, PT, R0, 0x29, P2 ;  /* 0x000000290000780c */ /* 0x000fc60001764270 */
[----:B------:R-:W-:Y:S01]  /*a0e0*/  @P4 STG.E.U16 desc[UR36][R4.64+0x50], R44 ;  /* 0x0000502c04004986 */ /* 0x000fe2000c101524 */
[----:B------:R-:W-:-:S03]  /*a0f0*/  ISETP.GT.AND P4, PT, R0, 0x30, P1 ;  /* 0x000000300000780c */ /* 0x000fc60000f84270 */
[----:B------:R-:W-:Y:S01]  /*a100*/  @P5 STG.E.U16 desc[UR36][R4.64+0x52], R45 ;  /* 0x0000522d04005986 */ /* 0x000fe2000c101524 */
[----:B------:R-:W-:Y:S01]  /*a110*/  ISETP.GT.AND P5, PT, R0, 0x31, P1 ;  /* 0x000000310000780c */ /* 0x000fe20000fa4270 */
[----:B0-----:R-:W-:Y:S02]  /*a120*/  @P0 IMAD.MOV.U32 R6, RZ, RZ, R14 ;  /* 0x000000ffff060224 */ /* 0x001fe400078e000e */
[----:B------:R-:W-:-:S05]  /*a130*/  @P0 IMAD.MOV.U32 R7, RZ, RZ, R15 ;  /* 0x000000ffff070224 */ /* 0x000fca00078e000f */
        /* <DEDUP_REMOVED lines=21> */
[----:B------:R-:W-:Y:S02]  /*a290*/  ISETP.GT.AND P5, PT, R0, 0x41, P1 ;  /* 0x000000410000780c */ /* 0x000fe40000fa4270 */
[----:B0-----:R-:W-:Y:S01]  /*a2a0*/  @P0 MOV R6, R14 ;  /* 0x0000000e00060202 */ /* 0x001fe20000000f00 */
        /* <DEDUP_REMOVED lines=27> */
[----:B0-----:R-:W-:Y:S01]  /*a460*/  @P3 IMAD.MOV.U32 R6, RZ, RZ, R14 ;  /* 0x000000ffff063224 */ /* 0x001fe200078e000e */
[----:B------:R-:W-:-:S05]  /*a470*/  @P3 MOV R7, R15 ;  /* 0x0000000f00073202 */ /* 0x000fca0000000f00 */
        /* <DEDUP_REMOVED lines=33> */
[----:B------:R-:W-:Y:S02]  /*a690*/  ISETP.GT.AND P0, PT, R0, 0x68, P2 ;  /* 0x000000680000780c */ /* 0x000fe40001704270 */
[----:B0-----:R-:W-:Y:S01]  /*a6a0*/  @P3 MOV R6, R14 ;  /* 0x0000000e00063202 */ /* 0x001fe20000000f00 */
        /* <DEDUP_REMOVED lines=14> */
[C---:B------:R-:W-:Y:S02]  /*a790*/  ISETP.GT.AND P3, PT, R0.reuse, 0x78, P1 ;  /* 0x000000780000780c */ /* 0x040fe40000f64270 */
[C---:B------:R-:W-:Y:S01]  /*a7a0*/  ISETP.GT.AND P1, PT, R0.reuse, 0x79, P1 ;  /* 0x000000790000780c */ /* 0x040fe20000f24270 */
[----:B------:R-:W-:Y:S01]  /*a7b0*/  @P4 STG.E.U16 desc[UR36][R4.64+0xe0], R80 ;  /* 0x0000e05004004986 */ /* 0x000fe2000c101524 */
[----:B------:R-:W-:-:S03]  /*a7c0*/  ISETP.GT.AND P4, PT, R0, 0x71, P2 ;  /* 0x000000710000780c */ /* 0x000fc60001784270 */
[----:B------:R-:W-:Y:S01]  /*a7d0*/  @P5 STG.E.U16 desc[UR36][R4.64+0xe2], R81 ;  /* 0x0000e25104005986 */ /* 0x000fe2000c101524 */
[C---:B------:R-:W-:Y:S02]  /*a7e0*/  ISETP.GT.AND P5, PT, R0.reuse, 0x78, P2 ;  /* 0x000000780000780c */ /* 0x040fe400017a4270 */
[----:B------:R-:W-:Y:S01]  /*a7f0*/  ISETP.GT.AND P2, PT, R0, 0x79, P2 ;  /* 0x000000790000780c */ /* 0x000fe20001744270 */
[----:B0-----:R-:W-:Y:S02]  /*a800*/  @P0 IMAD.MOV.U32 R6, RZ, RZ, R14 ;  /* 0x000000ffff060224 */ /* 0x001fe400078e000e */
[----:B------:R-:W-:-:S05]  /*a810*/  @P0 IMAD.MOV.U32 R7, RZ, RZ, R15 ;  /* 0x000000ffff070224 */ /* 0x000fca00078e000f */
[----:B------:R0:W-:Y:S02]  /*a820*/  @P0 STG.E.U16 desc[UR36][R6.64+0xe0], R82 ;  /* 0x0000e05206000986 */ /* 0x0001e4000c101524 */
[----:B0-----:R-:W-:Y:S02]  /*a830*/  @P4 IMAD.MOV.U32 R6, RZ, RZ, R14 ;  /* 0x000000ffff064224 */ /* 0x001fe400078e000e */
[----:B------:R-:W-:-:S05]  /*a840*/  @P4 IMAD.MOV.U32 R7, RZ, RZ, R15 ;  /* 0x000000ffff074224 */ /* 0x000fca00078e000f */
[----:B------:R-:W-:Y:S04]  /*a850*/  @P4 STG.E.U16 desc[UR36][R6.64+0xe2], R83 ;  /* 0x0000e25306004986 */ /* 0x000fe8000c101524 */
[----:B------:R-:W-:Y:S04]  /*a860*/  @P3 STG.E.U16 desc[UR36][R4.64+0xf0], R84 ;  /* 0x0000f05404003986 */ /* 0x000fe8000c101524 */
[----:B------:R0:W-:Y:S02]  /*a870*/  @P1 STG.E.U16 desc[UR36][R4.64+0xf2], R85 ;  /* 0x0000f25504001986 */ /* 0x0001e4000c101524 */
[----:B0-----:R-:W-:Y:S01]  /*a880*/  @P5 IMAD.MOV.U32 R4, RZ, RZ, R14 ;  /* 0x000000ffff045224 */ /* 0x001fe200078e000e */
[----:B------:R-:W-:-:S05]  /*a890*/  @P5 MOV R5, R15 ;  /* 0x0000000f00055202 */ /* 0x000fca0000000f00 */
[----:B------:R0:W-:Y:S04]  /*a8a0*/  @P5 STG.E.U16 desc[UR36][R4.64+0xf0], R86 ;  /* 0x0000f05604005986 */ /* 0x0001e8000c101524 */
[----:B------:R0:W-:Y:S02]  /*a8b0*/  @P2 STG.E.U16 desc[UR36][R14.64+0xf2], R87 ;  /* 0x0000f2570e002986 */ /* 0x0001e4000c101524 */
.L_x_286:
[----:B------:R-:W-:Y:S05]  /*a8c0*/  BSYNC B0 ;  /* 0x0000000000007941 */ /* 0x000fea0003800000 */
.L_x_34:
[----:B------:R-:W-:Y:S01]  /*a8d0*/  ULDC UR4, c[0x0][0xc] ;  /* 0x0000030000047ab9 */ /* 0x000fe20000000800 */
[----:B------:R-:W-:Y:S01]  /*a8e0*/  ULDC UR5, c[0x0][0x10] ;  /* 0x0000040000057ab9 */ /* 0x000fe20000000800 */
[----:B0-----:R-:W0:Y:S01]  /*a8f0*/  LDC R3, c[0x0][0x14] ;  /* 0x00000500ff037b82 */ /* 0x001e220000000800 */
[----:B------:R-:W-:Y:S01]  /*a900*/  UIMAD.WIDE.U32 UR4, UR4, UR5, URZ ;  /* 0x00000005040472a5 */ /* 0x000fe2000f8e003f */
[----:B------:R-:W-:Y:S01]  /*a910*/  PRMT R0, RZ, 0x7610, R0 ;  /* 0x00007610ff007816 */ /* 0x000fe20000000000 */
[----:B-----5:R-:W-:Y:S02]  /*a920*/  IMAD.MOV.U32 R154, RZ, RZ, -0x1 ;  /* 0xffffffffff9a7424 */ /* 0x020fe400078e00ff */
[----:B------:R-:W-:Y:S02]  /*a930*/  IMAD.MOV.U32 R23, RZ, RZ, -0x1 ;  /* 0xffffffffff177424 */ /* 0x000fe400078e00ff */
[----:B0-----:R-:W-:-:S04]  /*a940*/  IMAD.WIDE.U32 R16, R3, UR4, R16 ;  /* 0x0000000403107c25 */ /* 0x001fc8000f8e0010 */
[----:B------:R-:W-:Y:S01]  /*a950*/  IMAD R3, R3, UR5, RZ ;  /* 0x0000000503037c24 */ /* 0x000fe2000f8e02ff */
[----:B------:R-:W-:Y:S02]  /*a960*/  ULDC.64 UR4, c[0x0][0x650] ;  /* 0x0001940000047ab9 */ /* 0x000fe40000000a00 */
[----:B------:R-:W-:Y:S01]  /*a970*/  ISETP.GE.U32.AND P0, PT, R16, UR4, PT ;  /* 0x0000000410007c0c */ /* 0x000fe2000bf06070 */
[----:B------:R-:W-:-:S05]  /*a980*/  IMAD.IADD R17, R17, 0x1, R3 ;  /* 0x0000000111117824 */ /* 0x000fca00078e0203 */
[----:B------:R-:W-:-:S13]  /*a990*/  ISETP.GE.U32.AND.EX P0, PT, R17, UR5, PT, P0 ;  /* 0x0000000511007c0c */ /* 0x000fda000bf06100 */
[----:B------:R-:W-:Y:S05]  /*a9a0*/  @P0 BRA `(.L_x_287) ;  /* 0x0000000400640947 */ /* 0x000fea0003800000 */
[----:B------:R-:W0:Y:S01]  /*a9b0*/  S2R R12, SR_CTAID.X ;  /* 0x00000000000c7919 */ /* 0x000e220000002500 */
[----:B-12---:R-:W1:Y:S01]  /*a9c0*/  LDC.64 R10, c[0x0][0x628] ;  /* 0x00018a00ff0a7b82 */ /* 0x006e620000000a00 */
[----:B------:R-:W-:Y:S01]  /*a9d0*/  ULDC UR4, c[0x0][0x150] ;  /* 0x0000540000047ab9 */ /* 0x000fe20000000800 */
[----:B------:R-:W-:Y:S01]  /*a9e0*/  IMAD.MOV.U32 R8, RZ, RZ, R16 ;  /* 0x000000ffff087224 */ /* 0x000fe200078e0010 */
[----:B------:R-:W2:Y:S01]  /*a9f0*/  S2R R24, SR_CTAID.Y ;  /* 0x0000000000187919 */ /* 0x000ea20000002600 */
[----:B------:R-:W-:-:S04]  /*aa00*/  IMAD.MOV.U32 R9, RZ, RZ, R17 ;  /* 0x000000ffff097224 */ /* 0x000fc800078e0011 */
[----:B------:R-:W2:Y:S08]  /*aa10*/  LDC R21, c[0x0][0x144] ;  /* 0x00005100ff157b82 */ /* 0x000eb00000000800 */
[----:B------:R-:W2:Y:S08]  /*aa20*/  LDC R0, c[0x0][0x630] ;  /* 0x00018c00ff007b82 */ /* 0x000eb00000000800 */
[----:B------:R-:W2:Y:S01]  /*aa30*/  LDC.64 R14, c[0x0][0x620] ;  /* 0x00018800ff0e7b82 */ /* 0x000ea20000000a00 */
[----:B-1----:R-:W-:-:S04]  /*aa40*/  ISETP.NE.U32.AND P0, PT, R10, RZ, PT ;  /* 0x000000ff0a00720c */ /* 0x002fc80003f05070 */
[----:B------:R-:W-:Y:S02]  /*aa50*/  ISETP.NE.AND.EX P0, PT, R11, RZ, PT, P0 ;  /* 0x000000ff0b00720c */ /* 0x000fe40003f05300 */
[----:B0-----:R-:W-:-:S05]  /*aa60*/  I2FP.F32.U32 R3, R12 ;  /* 0x0000000c00037245 */ /* 0x001fca0000201000 */
[----:B------:R-:W-:-:S04]  /*aa70*/  FMUL R3, R3, UR4 ;  /* 0x0000000403037c20 */ /* 0x000fc80008400000 */
[----:B------:R0:W1:Y:S02]  /*aa80*/  F2I.U32.TRUNC.NTZ R20, R3 ;  /* 0x0000000300147305 */ /* 0x000064000020f000 */
[----:B------:R-:W-:Y:S05]  /*aa90*/  @!P0 BRA `(.L_x_288) ;  /* 0x0000000000288947 */ /* 0x000fea0003800000 */
[----:B0-----:R-:W0:Y:S02]  /*aaa0*/  LDC R3, c[0x0][0x634] ;  /* 0x00018d00ff037b82 */ /* 0x001e240000000800 */
[----:B0-----:R-:W-:-:S05]  /*aab0*/  IADD3 R3, P0, R16, R3, RZ ;  /* 0x0000000310037210 */ /* 0x001fca0007f1e0ff */
        /* <DEDUP_REMOVED lines=8> */
.L_x_288:
[----:B------:R-:W5:Y:S01]  /*ab40*/  LDC.64 R30, c[0x0][0x640] ;  /* 0x00019000ff1e7b82 */ /* 0x000f620000000a00 */
[-CC-:B--2---:R-:W-:Y:S01]  /*ab50*/  SHF.R.U64 R23, R8, R0.reuse, R9.reuse ;  /* 0x0000000008177219 */ /* 0x184fe20000001209 */
[----:B-1----:R-:W-:Y:S01]  /*ab60*/  IMAD.MOV R20, RZ, RZ, -R20 ;  /* 0x000000ffff147224 */ /* 0x002fe200078e0a14 */
[----:B------:R-:W-:Y:S01]  /*ab70*/  SHF.R.U32.HI R0, RZ, R0, R9 ;  /* 0x00000000ff007219 */ /* 0x000fe20000011609 */
[----:B------:R-:W-:Y:S01]  /*ab80*/  ULDC UR4, c[0x0][0x154] ;  /* 0x0000550000047ab9 */ /* 0x000fe20000000800 */
[----:B0-----:R-:W-:Y:S01]  /*ab90*/  IADD3 R3, P0, RZ, -R23, RZ ;  /* 0x80000017ff037210 */ /* 0x001fe20007f1e0ff */
[----:B------:R-:W-:Y:S02]  /*aba0*/  IMAD R26, R21, R20, R12 ;  /* 0x00000014151a7224 */ /* 0x000fe400078e020c */
[----:B------:R-:W0:Y:S01]  /*abb0*/  LDC R6, c[0x0][0x618] ;  /* 0x00018600ff067b82 */ /* 0x000e220000000800 */
[----:B------:R-:W-:Y:S02]  /*abc0*/  IMAD.MOV.U32 R7, RZ, RZ, 0x1 ;  /* 0x00000001ff077424 */ /* 0x000fe400078e00ff */
[----:B------:R-:W-:-:S04]  /*abd0*/  IMAD.X R5, RZ, RZ, ~R0, P0 ;  /* 0x000000ffff057224 */ /* 0x000fc800000e0e00 */
[-C--:B------:R-:W-:Y:S01]  /*abe0*/  IMAD R0, R5, R14.reuse, RZ ;  /* 0x0000000e05007224 */ /* 0x080fe200078e02ff */
[----:B------:R-:W1:Y:S01]  /*abf0*/  LDC R8, c[0x0][0x608] ;  /* 0x00018200ff087b82 */ /* 0x000e620000000800 */
[----:B------:R-:W-:-:S04]  /*ac00*/  IMAD.WIDE.U32 R4, R3, R14, R16 ;  /* 0x0000000e03047225 */ /* 0x000fc800078e0010 */
[----:B------:R-:W-:Y:S01]  /*ac10*/  IMAD R3, R3, R15, R0 ;  /* 0x0000000f03037224 */ /* 0x000fe200078e0200 */
[----:B------:R-:W-:Y:S02]  /*ac20*/  I2FP.F32.U32 R0, R24 ;  /* 0x0000001800007245 */ /* 0x000fe40000201000 */
[----:B------:R-:W2:Y:S01]  /*ac30*/  LDC R28, c[0x0][0x658] ;  /* 0x00019600ff1c7b82 */ /* 0x000ea20000000800 */
[----:B-----5:R-:W-:Y:S02]  /*ac40*/  ISETP.NE.U32.AND P0, PT, R30, RZ, PT ;  /* 0x000000ff1e00720c */ /* 0x020fe40003f05070 */
[----:B------:R-:W-:Y:S01]  /*ac50*/  IADD3 R3, R5, R3, RZ ;  /* 0x0000000305037210 */ /* 0x000fe20007ffe0ff */
[----:B------:R-:W-:Y:S01]  /*ac60*/  FMUL R0, R0, UR4 ;  /* 0x0000000400007c20 */ /* 0x000fe20008400000 */
[----:B------:R-:W-:Y:S01]  /*ac70*/  ISETP.NE.AND.EX P0, PT, R31, RZ, PT, P0 ;  /* 0x000000ff1f00720c */ /* 0x000fe20003f05300 */
[----:B------:R-:W-:Y:S02]  /*ac80*/  IMAD.MOV.U32 R5, RZ, RZ, -0x1 ;  /* 0xffffffffff057424 */ /* 0x000fe400078e00ff */
[----:B------:R-:W3:Y:S01]  /*ac90*/  LDC R15, c[0x0][0x148] ;  /* 0x00005200ff0f7b82 */ /* 0x000ee20000000800 */
[-CC-:B0-----:R-:W-:Y:S01]  /*aca0*/  SHF.R.U64 R12, R4, R6.reuse, R3.reuse ;  /* 0x00000006040c7219 */ /* 0x181fe20000001203 */
[----:B------:R0:W0:Y:S01]  /*acb0*/  F2I.U32.TRUNC.NTZ R13, R0 ;  /* 0x00000000000d7305 */ /* 0x000022000020f000 */
[----:B------:R-:W-:-:S05]  /*acc0*/  SHF.R.U32.HI R3, RZ, R6, R3 ;  /* 0x00000006ff037219 */ /* 0x000fca0000011603 */
[----:B------:R-:W0:Y:S01]  /*acd0*/  LDC R20, c[0x0][0x600] ;  /* 0x00018000ff147b82 */ /* 0x000e220000000800 */
[-CC-:B-1----:R-:W-:Y:S02]  /*ace0*/  SHF.R.U64 R10, R12, R8.reuse, R3.reuse ;  /* 0x000000080c0a7219 */ /* 0x182fe40000001203 */
[----:B------:R-:W-:-:S05]  /*acf0*/  SHF.R.U32.HI R3, RZ, R8, R3 ;  /* 0x00000008ff037219 */ /* 0x000fca0000011603 */
[----:B------:R-:W1:Y:S01]  /*ad00*/  LDC R21, c[0x0][0x648] ;  /* 0x00019200ff157b82 */ /* 0x000e620000000800 */
[-C--:B--2---:R-:W-:Y:S02]  /*ad10*/  SHF.L.U32 R4, R5, R28.reuse, RZ ;  /* 0x0000001c05047219 */ /* 0x084fe400000006ff */
[-CC-:B------:R-:W-:Y:S02]  /*ad20*/  SHF.R.U64 R14, R10, R28.reuse, R3.reuse ;  /* 0x0000001c0a0e7219 */ /* 0x180fe40000001203 */
[----:B------:R-:W-:Y:S02]  /*ad30*/  SHF.R.U32.HI R5, RZ, R28, R3 ;  /* 0x0000001cff057219 */ /* 0x000fe40000011603 */
[----:B------:R-:W-:Y:S01]  /*ad40*/  LOP3.LUT R153, RZ, R4, RZ, 0x33, !PT ;  /* 0x00000004ff997212 */ /* 0x000fe200078e33ff */
[----:B------:R-:W2:Y:S01]  /*ad50*/  LDC R25, c[0x0][0x638] ;  /* 0x00018e00ff197b82 */ /* 0x000ea20000000800 */
[----:B------:R-:W-:Y:S01]  /*ad60*/  SHF.L.U32 R28, R7, R28, RZ ;  /* 0x0000001c071c7219 */ /* 0x000fe200000006ff */
[----:B------:R-:W-:-:S06]  /*ad70*/  IMAD.MOV.U32 R4, RZ, RZ, R14 ;  /* 0x000000ffff047224 */ /* 0x000fcc00078e000e */
[----:B------:R-:W0:Y:S01]  /*ad80*/  LDC R27, c[0x0][0x610] ;  /* 0x00018400ff1b7b82 */ /* 0x000e220000000800 */
[----:B------:R-:W-:Y:S05]  /*ad90*/  @!P0 BRA `(.L_x_289) ;  /* 0x0000000000288947 */ /* 0x000fea0003800000 */
[----:B------:R-:W5:Y:S02]  /*ada0*/  LDC R3, c[0x0][0x64c] ;  /* 0x00019300ff037b82 */ /* 0x000f640000000800 */
[----:B-----5:R-:W-:-:S05]  /*adb0*/  IADD3 R3, P0, R14, R3, RZ ;  /* 0x000000030e037210 */ /* 0x020fca0007f1e0ff */
        /* <DEDUP_REMOVED lines=8> */
.L_x_289:
[----:B------:R-:W-:Y:S01]  /*ae40*/  ISETP.NE.AND P0, PT, R2, 0x1, PT ;  /* 0x000000010200780c */ /* 0x000fe20003f05270 */
[----:B0-----:R-:W-:Y:S01]  /*ae50*/  IMAD.MOV R13, RZ, RZ, -R13 ;  /* 0x000000ffff0d7224 */ /* 0x001fe200078e0a0d */
[----:B-1----:R-:W-:Y:S01]  /*ae60*/  SHF.R.U64 R0, R4, R21, R5 ;  /* 0x0000001504007219 */ /* 0x002fe20000001205 */
[----:B------:R-:W-:Y:S01]  /*ae70*/  VIADD R5, R20, 0xffffffff ;  /* 0xffffffff14057836 */ /* 0x000fe20000000000 */
[----:B------:R-:W-:-:S03]  /*ae80*/  LOP3.LUT R153, R10, R153, RZ, 0xc0, !PT ;  /* 0x000000990a997212 */ /* 0x000fc600078ec0ff */
[----:B------:R-:W-:Y:S01]  /*ae90*/  IMAD.MOV R3, RZ, RZ, -R0 ;  /* 0x000000ffff037224 */ /* 0x000fe200078e0a00 */
[----:B------:R-:W-:Y:S01]  /*aea0*/  LOP3.LUT R5, R12, R5, RZ, 0xc0, !PT ;  /* 0x000000050c057212 */ /* 0x000fe200078ec0ff */
[----:B------:R-:W-:Y:S02]  /*aeb0*/  IMAD R153, R28, R0, R153 ;  /* 0x000000001c997224 */ /* 0x000fe400078e0299 */
[----:B--2---:R-:W-:Y:S02]  /*aec0*/  IMAD R0, R3, R25, R14 ;  /* 0x0000001903007224 */ /* 0x004fe400078e020e */
[----:B---3--:R-:W-:Y:S02]  /*aed0*/  @P0 IMAD R26, R15, R13, R24 ;  /* 0x0000000d0f1a0224 */ /* 0x008fe400078e0218 */
[----:B------:R-:W-:Y:S02]  /*aee0*/  IMAD R4, R0, R20, R5 ;  /* 0x0000001400047224 */ /* 0x000fe400078e0205 */
[----:B------:R-:W-:-:S02]  /*aef0*/  IMAD R153, R153, R27, R26 ;  /* 0x0000001b99997224 */ /* 0x000fc400078e021a */
[----:B------:R-:W-:-:S03]  /*af00*/  IMAD.MOV.U32 R3, RZ, RZ, 0x1 ;  /* 0x00000001ff037424 */ /* 0x000fc600078e00ff */
[----:B------:R-:W-:Y:S02]  /*af10*/  SEL R154, R4, R153, !P0 ;  /* 0x00000099049a7207 */ /* 0x000fe40004000000 */
[----:B------:R-:W-:Y:S02]  /*af20*/  PRMT R0, R3, 0x7610, R0 ;  /* 0x0000761003007816 */ /* 0x000fe40000000000 */
[----:B------:R-:W-:-:S07]  /*af30*/  SEL R153, R153, R4, !P0 ;  /* 0x0000000499997207 */ /* 0x000fce0004000000 */
.L_x_287:
[----:B------:R-:W-:-:S13]  /*af40*/  LOP3.LUT P0, RZ, R0, 0xff, RZ, 0xc0, !PT ;  /* 0x000000ff00ff7812 */ /* 0x000fda000780c0ff */
[----:B------:R-:W-:Y:S05]  /*af50*/  @P0 BRA `(.L_x_290) ;  /* 0xffffff6000b00947 */ /* 0x000fea000383ffff */
[----:B------:R-:W-:Y:S05]  /*af60*/  EXIT ;  /* 0x000000000000794d */ /* 0x000fea0003800000 */
.L_x_7:
[----:B0-----:R-:W-:Y:S01]  /*af70*/  ULDC.64 UR4, c[0x0][0x650] ;  /* 0x0001940000047ab9 */ /* 0x001fe20000000a00 */
[----:B------:R-:W-:Y:S01]  /*af80*/  PRMT R8, RZ, 0x7610, R8 ;  /* 0x00007610ff087816 */ /* 0x000fe20000000008 */
[----:B------:R-:W-:Y:S01]  /*af90*/  IMAD.MOV.U32 R20, RZ, RZ, -0x1 ;  /* 0xffffffffff147424 */ /* 0x000fe200078e00ff */
[----:B------:R-:W-:Y:S01]  /*afa0*/  ISETP.GE.U32.AND P0, PT, R16, UR4, PT ;  /* 0x0000000410007c0c */ /* 0x000fe2000bf06070 */
[----:B------:R-:W-:Y:S01]  /*afb0*/  IMAD.MOV.U32 R6, RZ, RZ, -0x1 ;  /* 0xffffffffff067424 */ /* 0x000fe200078e00ff */
[----:B------:R-:W-:Y:S02]  /*afc0*/  MOV R21, 0xffffffff ;  /* 0xffffffff00157802 */ /* 0x000fe40000000f00 */
        /* <DEDUP_REMOVED lines=20> */
.L_x_292:
[----:B------:R-:W0:Y:S01]  /*b110*/  LDC.64 R28, c[0x0][0x640] ;  /* 0x00019000ff1c7b82 */ /* 0x000e220000000a00 */
[-CC-:B------:R-:W-:Y:S02]  /*b120*/  SHF.R.U64 R22, R12, R6.reuse, R13.reuse ;  /* 0x000000060c167219 */ /* 0x180fe4000000120d */
[----:B------:R-:W-:Y:S02]  /*b130*/  SHF.R.U32.HI R6, RZ, R6, R13 ;  /* 0x00000006ff067219 */ /* 0x000fe4000001160d */
[----:B------:R-:W-:Y:S02]  /*b140*/  IADD3 R11, P0, RZ, -R22, RZ ;  /* 0x80000016ff0b7210 */ /* 0x000fe40007f1e0ff */
[----:B------:R-:W-:Y:S01]  /*b150*/  MOV R30, 0x1 ;  /* 0x00000001001e7802 */ /* 0x000fe20000000f00 */
[----:B------:R-:W1:Y:S02]  /*b160*/  LDC R10, c[0x0][0x618] ;  /* 0x00018600ff0a7b82 */ /* 0x000e640000000800 */
[----:B------:R-:W-:-:S04]  /*b170*/  IMAD.X R9, RZ, RZ, ~R6, P0 ;  /* 0x000000ffff097224 */ /* 0x000fc800000e0e06 */
[-C--:B------:R-:W-:Y:S02]  /*b180*/  IMAD R6, R9, R26.reuse, RZ ;  /* 0x0000001a09067224 */ /* 0x080fe400078e02ff */
[----:B------:R-:W2:Y:S01]  /*b190*/  LDC R12, c[0x0][0x608] ;  /* 0x00018200ff0c7b82 */ /* 0x000ea20000000800 */
[----:B------:R-:W-:-:S04]  /*b1a0*/  IMAD.WIDE.U32 R8, R11, R26, R16 ;  /* 0x0000001a0b087225 */ /* 0x000fc800078e0010 */
[----:B------:R-:W-:-:S03]  /*b1b0*/  IMAD R11, R11, R27, R6 ;  /* 0x0000001b0b0b7224 */ /* 0x000fc600078e0206 */
[----:B------:R-:W3:Y:S01]  /*b1c0*/  LDC R25, c[0x0][0x658] ;  /* 0x00019600ff197b82 */ /* 0x000ee20000000800 */
[----:B------:R-:W-:Y:S01]  /*b1d0*/  IMAD.IADD R9, R9, 0x1, R11 ;  /* 0x0000000109097824 */ /* 0x000fe200078e020b */
[----:B0-----:R-:W-:-:S04]  /*b1e0*/  ISETP.NE.U32.AND P0, PT, R28, RZ, PT ;  /* 0x000000ff1c00720c */ /* 0x001fc80003f05070 */
[----:B------:R-:W-:Y:S02]  /*b1f0*/  ISETP.NE.AND.EX P0, PT, R29, RZ, PT, P0 ;  /* 0x000000ff1d00720c */ /* 0x000fe40003f05300 */
[----:B------:R-:W0:Y:S01]  /*b200*/  LDC R20, c[0x0][0x600] ;  /* 0x00018000ff147b82 */ /* 0x000e220000000800 */
[-CC-:B-1----:R-:W-:Y:S01]  /*b210*/  SHF.R.U64 R14, R8, R10.reuse, R9.reuse ;  /* 0x0000000a080e7219 */ /* 0x182fe20000001209 */
[----:B------:R-:W-:Y:S01]  /*b220*/  IMAD.MOV.U32 R8, RZ, RZ, -0x1 ;  /* 0xffffffffff087424 */ /* 0x000fe200078e00ff */
[----:B------:R-:W-:-:S05]  /*b230*/  SHF.R.U32.HI R9, RZ, R10, R9 ;  /* 0x0000000aff097219 */ /* 0x000fca0000011609 */
[----:B------:R-:W1:Y:S01]  /*b240*/  LDC R26, c[0x0][0x648] ;  /* 0x00019200ff1a7b82 */ /* 0x000e620000000800 */
[-CC-:B--2---:R-:W-:Y:S02]  /*b250*/  SHF.R.U64 R21, R14, R12.reuse, R9.reuse ;  /* 0x0000000c0e157219 */ /* 0x184fe40000001209 */
[----:B------:R-:W-:-:S05]  /*b260*/  SHF.R.U32.HI R6, RZ, R12, R9 ;  /* 0x0000000cff067219 */ /* 0x000fca0000011609 */
[----:B------:R-:W2:Y:S01]  /*b270*/  LDC R27, c[0x0][0x638] ;  /* 0x00018e00ff1b7b82 */ /* 0x000ea20000000800 */
[-C--:B---3--:R-:W-:Y:S02]  /*b280*/  SHF.L.U32 R8, R8, R25.reuse, RZ ;  /* 0x0000001908087219 */ /* 0x088fe400000006ff */
[-CC-:B------:R-:W-:Y:S02]  /*b290*/  SHF.R.U64 R23, R21, R25.reuse, R6.reuse ;  /* 0x0000001915177219 */ /* 0x180fe40000001206 */
[----:B------:R-:W-:Y:S02]  /*b2a0*/  LOP3.LUT R32, RZ, R8, RZ, 0x33, !PT ;  /* 0x00000008ff207212 */ /* 0x000fe400078e33ff */
[----:B------:R-:W-:Y:S01]  /*b2b0*/  SHF.R.U32.HI R9, RZ, R25, R6 ;  /* 0x00000019ff097219 */ /* 0x000fe20000011606 */
[----:B------:R-:W3:Y:S01]  /*b2c0*/  LDC R31, c[0x0][0x610] ;  /* 0x00018400ff1f7b82 */ /* 0x000ee20000000800 */
[----:B------:R-:W-:Y:S01]  /*b2d0*/  IMAD.MOV.U32 R8, RZ, RZ, R23 ;  /* 0x000000ffff087224 */ /* 0x000fe200078e0017 */
[----:B------:R-:W-:Y:S06]  /*b2e0*/  @!P0 BRA `(.L_x_293) ;  /* 0x0000000000288947 */ /* 0x000fec0003800000 */
        /* <DEDUP_REMOVED lines=10> */
.L_x_293:
[----:B------:R-:W-:Y:S02]  /*b390*/  ISETP.NE.AND P0, PT, R2, 0x1, PT ;  /* 0x000000010200780c */ /* 0x000fe40003f05270 */
[----:B-1----:R-:W-:Y:S01]  /*b3a0*/  SHF.R.U64 R6, R8, R26, R9 ;  /* 0x0000001a08067219 */ /* 0x002fe20000001209 */
[----:B0-----:R-:W-:Y:S01]  /*b3b0*/  VIADD R9, R20, 0xffffffff ;  /* 0xffffffff14097836 */ /* 0x001fe20000000000 */
[----:B------:R-:W-:Y:S02]  /*b3c0*/  SHF.L.U32 R30, R30, R25, RZ ;  /* 0x000000191e1e7219 */ /* 0x000fe400000006ff */
[----:B------:R-:W-:Y:S01]  /*b3d0*/  LOP3.LUT R5, R21, R32, RZ, 0xc0, !PT ;  /* 0x0000002015057212 */ /* 0x000fe200078ec0ff */
[----:B------:R-:W-:-:S04]  /*b3e0*/  IMAD.MOV R8, RZ, RZ, -R6 ;  /* 0x000000ffff087224 */ /* 0x000fc800078e0a06 */
[----:B------:R-:W-:Y:S01]  /*b3f0*/  IMAD R6, R30, R6, R5 ;  /* 0x000000061e067224 */ /* 0x000fe200078e0205 */
[----:B------:R-:W-:Y:S01]  /*b400*/  LOP3.LUT R5, R14, R9, RZ, 0xc0, !PT ;  /* 0x000000090e057212 */ /* 0x000fe200078ec0ff */
[----:B------:R-:W-:Y:S02]  /*b410*/  @P0 IMAD R3, R7, R24, R4 ;  /* 0x0000001807030224 */ /* 0x000fe400078e0204 */
[----:B--2---:R-:W-:Y:S02]  /*b420*/  IMAD R4, R8, R27, R23 ;  /* 0x0000001b08047224 */ /* 0x004fe400078e0217 */
[----:B---3--:R-:W-:Y:S02]  /*b430*/  IMAD R3, R6, R31, R3 ;  /* 0x0000001f06037224 */ /* 0x008fe400078e0203 */
[----:B------:R-:W-:Y:S02]  /*b440*/  IMAD R4, R4, R20, R5 ;  /* 0x0000001404047224 */ /* 0x000fe400078e0205 */
[----:B------:R-:W-:-:S02]  /*b450*/  IMAD.MOV.U32 R8, RZ, RZ, 0x1 ;  /* 0x00000001ff087424 */ /* 0x000fc400078e00ff */
[----:B------:R-:W-:Y:S01]  /*b460*/  IMAD.MOV.U32 R6, RZ, RZ, R22 ;  /* 0x000000ffff067224 */ /* 0x000fe200078e0016 */
[----:B------:R-:W-:Y:S02]  /*b470*/  SEL R20, R4, R3, !P0 ;  /* 0x0000000304147207 */ /* 0x000fe40004000000 */
[----:B------:R-:W-:-:S07]  /*b480*/  SEL R21, R3, R4, !P0 ;  /* 0x0000000403157207 */ /* 0x000fce0004000000 */
.L_x_291:
[----:B------:R-:W-:-:S08]  /*b490*/  NOP ;  /* 0x0000000000007918 */ /* 0x000fd00000000000 */
[----:B------:R-:W0:-:S00]  /*b4a0*/  USETMAXREG.DEALLOC.CTAPOOL 0x28 ;  /* 0x00000028000079c8 */ /* 0x000e0000080e0500 */
[----:B0-----:R-:W-:-:S13]  /*b4b0*/  ISETP.NE.AND P0, PT, R0, RZ, PT ;  /* 0x000000ff0000720c */ /* 0x001fda0003f05270 */
[----:B------:R-:W-:Y:S05]  /*b4c0*/  @P0 EXIT ;  /* 0x000000000000094d */ /* 0x000fea0003800000 */
[----:B------:R-:W-:Y:S01]  /*b4d0*/  LOP3.LUT P0, RZ, R8, 0xff, RZ, 0xc0, !PT ;  /* 0x000000ff08ff7812 */ /* 0x000fe2000780c0ff */
[----:B------:R-:W-:Y:S02]  /*b4e0*/  IMAD.MOV.U32 R0, RZ, RZ, 0x1 ;  /* 0x00000001ff007424 */ /* 0x000fe400078e00ff */
[----:B------:R-:W-:-:S10]  /*b4f0*/  IMAD.MOV.U32 R3, RZ, RZ, RZ ;  /* 0x000000ffff037224 */ /* 0x000fd400078e00ff */
[----:B------:R-:W-:Y:S05]  /*b500*/  @!P0 BRA `(.L_x_294) ;  /* 0x0000000c00448947 */ /* 0x000fea0003800000 */
[----:B------:R-:W0:Y:S01]  /*b510*/  LDC R0, c[0x0][0x28c] ;  /* 0x0000a300ff007b82 */ /* 0x000e220000000800 */
[----:B------:R-:W1:Y:S01]  /*b520*/  S2R R12, SR_CgaCtaId ;  /* 0x00000000000c7919 */ /* 0x000e620000008800 */
[----:B------:R-:W-:Y:S01]  /*b530*/  ULDC UR5, c[0x0][0x600] ;  /* 0x0001800000057ab9 */ /* 0x000fe20000000800 */
[----:B------:R-:W-:Y:S01]  /*b540*/  ULDC UR4, c[0x0][0xc] ;  /* 0x0000030000047ab9 */ /* 0x000fe20000000800 */
[----:B------:R-:W-:Y:S01]  /*b550*/  UIADD3 UR16, UR5, -0x1, URZ ;  /* 0xffffffff05107890 */ /* 0x000fe2000fffe03f */
[----:B------:R-:W-:Y:S01]  /*b560*/  BSSY B0, `(.L_x_294) ;  /* 0x00000cb000007945 */ /* 0x000fe20003800000 */
[----:B------:R-:W-:Y:S01]  /*b570*/  ULDC UR6, c[0x0][0x658] ;  /* 0x0001960000067ab9 */ /* 0x000fe20000000800 */
[----:B------:R-:W-:Y:S01]  /*b580*/  ULDC UR5, c[0x0][0x10] ;  /* 0x0000040000057ab9 */ /* 0x000fe20000000800 */
[----:B------:R-:W-:Y:S01]  /*b590*/  UMOV UR7, 0xffffffff ;  /* 0xffffffff00077882 */ /* 0x000fe20000000000 */
[----:B------:R-:W-:Y:S01]  /*b5a0*/  UMOV UR8, 0x1 ;  /* 0x0000000100087882 */ /* 0x000fe20000000000 */
[----:B------:R-:W-:Y:S01]  /*b5b0*/  UIMAD.WIDE.U32 UR4, UR4, UR5, URZ ;  /* 0x00000005040472a5 */ /* 0x000fe2000f8e003f */
[----:B------:R-:W-:Y:S01]  /*b5c0*/  IMAD.MOV.U32 R9, RZ, RZ, 0x1 ;  /* 0x00000001ff097424 */ /* 0x000fe200078e00ff */
[----:B------:R-:W-:Y:S01]  /*b5d0*/  USHF.L.U32 UR7, UR7, UR6, URZ ;  /* 0x0000000607077299 */ /* 0x000fe2000800063f */
[----:B------:R-:W-:Y:S01]  /*b5e0*/  LOP3.LUT R8, R19, 0x2, RZ, 0xfc, !PT ;  /* 0x0000000213087812 */ /* 0x000fe200078efcff */
[----:B------:R-:W-:-:S02]  /*b5f0*/  USHF.L.U32 UR18, UR8, UR6, URZ ;  /* 0x0000000608127299 */ /* 0x000fc4000800063f */
[----:B------:R-:W-:Y:S01]  /*b600*/  ULOP3.LUT UR17, URZ, UR7, URZ, 0x33, !UPT ;  /* 0x000000073f117292 */ /* 0x000fe2000f8e333f */
[----:B------:R-:W-:Y:S01]  /*b610*/  ULDC UR6, c[0x0][0x14] ;  /* 0x0000050000067ab9 */ /* 0x000fe20000000800 */
[----:B------:R-:W-:Y:S01]  /*b620*/  ULDC.64 UR22, c[0x0][0x198] ;  /* 0x0000660000167ab9 */ /* 0x000fe20000000a00 */
[----:B------:R-:W-:Y:S02]  /*b630*/  UIMAD.WIDE.U32 UR20, UR4, UR6, URZ ;  /* 0x00000006041472a5 */ /* 0x000fe4000f8e003f */
[----:B------:R-:W-:Y:S01]  /*b640*/  UIMAD UR13, UR5, UR6, URZ ;  /* 0x00000006050d72a4 */ /* 0x000fe2000f8e023f */
[----:B0-----:R-:W-:-:S03]  /*b650*/  IADD3 R0, R0, 0x3f, RZ ;  /* 0x0000003f00007810 */ /* 0x001fc60007ffe0ff */
[----:B------:R-:W-:Y:S01]  /*b660*/  UIADD3 UR13, UR21, UR13, URZ ;  /* 0x0000000d150d7290 */ /* 0x000fe2000fffe03f */
[----:B------:R-:W-:-:S04]  /*b670*/  SHF.R.S32.HI R3, RZ, 0x1f, R0 ;  /* 0x0000001fff037819 */ /* 0x000fc80000011400 */
[----:B------:R-:W-:Y:S01]  /*b680*/  LEA.HI R10, R3, R0, RZ, 0x6 ;  /* 0x00000000030a7211 */ /* 0x000fe200078f30ff */
[C---:B-1----:R-:W-:Y:S02]  /*b690*/  IMAD.SHL.U32 R11, R12.reuse, 0x40, RZ ;  /* 0x000000400c0b7824 */ /* 0x042fe400078e00ff */
[----:B------:R-:W-:Y:S01]  /*b6a0*/  IMAD.SHL.U32 R12, R12, 0x1000, RZ ;  /* 0x000010000c0c7824 */ /* 0x000fe200078e00ff */
[----:B------:R-:W-:Y:S01]  /*b6b0*/  SHF.R.S32.HI R10, RZ, 0x6, R10 ;  /* 0x00000006ff0a7819 */ /* 0x000fe2000001140a */
[----:B------:R-:W-:Y:S01]  /*b6c0*/  IMAD.MOV.U32 R0, RZ, RZ, 0x1 ;  /* 0x00000001ff007424 */ /* 0x000fe200078e00ff */
[----:B------:R-:W-:Y:S01]  /*b6d0*/  LOP3.LUT R11, R11, 0x40, RZ, 0xc0, !PT ;  /* 0x000000400b0b7812 */ /* 0x000fe200078ec0ff */
[----:B------:R-:W-:Y:S01]  /*b6e0*/  IMAD.MOV.U32 R3, RZ, RZ, RZ ;  /* 0x000000ffff037224 */ /* 0x000fe200078e00ff */
[----:B------:R-:W-:Y:S01]  /*b6f0*/  LOP3.LUT R12, R12, 0x1000, RZ, 0xc0, !PT ;  /* 0x000010000c0c7812 */ /* 0x000fe200078ec0ff */
[----:B------:R-:W-:-:S07]  /*b700*/  VIADD R13, R10, 0x1 ;  /* 0x000000010a0d7836 */ /* 0x000fce0000000000 */
.L_x_305:
[----:B------:R-:W-:-:S03]  /*b710*/  UMOV UR4, 0xffffffff ;  /* 0xffffffff00047882 */ /* 0x000fc60000000000 */
[----:B------:R-:W-:Y:S05]  /*b720*/  BRA.DIV UR4, `(.L_x_295) ;  /* 0x0000000e04c87947 */ /* 0x000fea000b800000 */
[----:B------:R-:W-:-:S13]  /*b730*/  ELECT P6, URZ, PT ;  /* 0x00000000003f782f */ /* 0x000fda00038c0000 */
.L_x_317:
[----:B------:R-:W0:Y:S01]  /*b740*/  LDC R4, c[0x0][0x28c] ;  /* 0x0000a300ff047b82 */ /* 0x000e220000000800 */
[----:B------:R-:W-:Y:S01]  /*b750*/  BSSY B1, `(.L_x_296) ;  /* 0x0000038000017945 */ /* 0x000fe20003800000 */
[----:B0-----:R-:W-:-:S13]  /*b760*/  ISETP.LT.OR P6, PT, R4, 0x1, !P6 ;  /* 0x000000010400780c */ /* 0x001fda00077c1670 */
[----:B------:R-:W-:Y:S05]  /*b770*/  @P6 BRA `(.L_x_297) ;  /* 0x0000000000d46947 */ /* 0x000fea0003800000 */
[----:B------:R-:W-:Y:S01]  /*b780*/  IMAD R20, R20, 0x80, R11 ;  /* 0x0000008014147824 */ /* 0x000fe200078e020b */
[----:B------:R-:W-:Y:S01]  /*b790*/  MOV R5, R0 ;  /* 0x0000000000057202 */ /* 0x000fe20000000f00 */
[----:B------:R-:W-:Y:S02]  /*b7a0*/  IMAD.SHL.U32 R21, R21, 0x100, RZ ;  /* 0x0000010015157824 */ /* 0x000fe400078e00ff */
[----:B------:R-:W-:Y:S02]  /*b7b0*/  IMAD.MOV.U32 R24, RZ, RZ, RZ ;  /* 0x000000ffff187224 */ /* 0x000fe400078e00ff */
[----:B------:R-:W-:Y:S02]  /*b7c0*/  IMAD.MOV.U32 R4, RZ, RZ, R13 ;  /* 0x000000ffff047224 */ /* 0x000fe400078e000d */
[----:B------:R-:W-:-:S07]  /*b7d0*/  IMAD.MOV.U32 R7, RZ, RZ, R3 ;  /* 0x000000ffff077224 */ /* 0x000fce00078e0003 */
.L_x_300:
[----:B------:R-:W0:Y:S01]  /*b7e0*/  S2R R15, SR_CgaCtaId ;  /* 0x00000000000f7919 */ /* 0x000e220000008800 */
[----:B------:R-:W-:Y:S02]  /*b7f0*/  MOV R14, 0x400 ;  /* 0x00000400000e7802 */ /* 0x000fe40000000f00 */
[----:B------:R-:W-:Y:S02]  /*b800*/  LOP3.LUT P1, RZ, R18, 0x7f, RZ, 0xc0, !PT ;  /* 0x0000007f12ff7812 */ /* 0x000fe4000782c0ff */
[----:B0-----:R-:W-:Y:S02]  /*b810*/  LEA R22, R15, R14, 0x18 ;  /* 0x0000000e0f167211 */ /* 0x001fe400078ec0ff */
[----:B------:R-:W-:-:S09]  /*b820*/  SHF.L.U32 R14, R5, 0x1f, RZ ;  /* 0x0000001f050e7819 */ /* 0x000fd200000006ff */
[----:B------:R-:W0:Y:S01]  /*b830*/  @!P1 LDC R15, c[0x0][0x500] ;  /* 0x00014000ff0f9b82 */ /* 0x000e220000000800 */
[----:B------:R-:W-:-:S04]  /*b840*/  IMAD R23, R7, 0x8, R22 ;  /* 0x0000000807177824 */ /* 0x000fc800078e0216 */
[----:B------:R-:W1:Y:S02]  /*b850*/  SYNCS.PHASECHK.TRANS64.TRYWAIT P0, [R23+URZ+0x28], R14 ;  /* 0x0000280e170075a7 */ /* 0x000e64000800017f */
[----:B-1----:R-:W-:Y:S05]  /*b860*/  @!P0 BRA `(.L_x_298) ;  /* 0x0000000c00988947 */ /* 0x002fea0003800000 */
.L_x_318:
[----:B-1----:R-:W-:Y:S01]  /*b870*/  PRMT R14, R8, 0x9910, RZ ;  /* 0x00009910080e7816 */ /* 0x002fe200000000ff */
[----:B0-----:R0:W-:Y:S03]  /*b880*/  @!P1 SYNCS.ARRIVE.TRANS64 RZ, [R23+URZ], R15 ;  /* 0x0000000f17ff99a7 */ /* 0x0011e6000800003f */
[----:B------:R-:W-:-:S13]  /*b890*/  ISETP.NE.AND P0, PT, R14, 0x2, PT ;  /* 0x000000020e00780c */ /* 0x000fda0003f05270 */
[----:B0-----:R-:W-:Y:S05]  /*b8a0*/  @P0 BRA `(.L_x_299) ;  /* 0x0000000000040947 */ /* 0x001fea0003800000 */
[----:B------:R-:W-:Y:S01]  /*b8b0*/  BPT.TRAP 0x1 ;  /* 0x000000040000795c */ /* 0x000fe20000300000 */
.L_x_299:
[----:B------:R-:W-:Y:S01]  /*b8c0*/  IMAD R14, R7, 0x2000, R12 ;  /* 0x00002000070e7824 */ /* 0x000fe200078e020c */
[----:B------:R-:W-:Y:S01]  /*b8d0*/  R2UR UR9, R23 ;  /* 0x00000000170972ca */ /* 0x000fe200000e0000 */
[--C-:B------:R-:W-:Y:S01]  /*b8e0*/  IMAD R15, R7, 0x8000, R22.reuse ;  /* 0x00008000070f7824 */ /* 0x100fe200078e0216 */
[----:B------:R-:W-:Y:S01]  /*b8f0*/  UIADD3 UR4, UP0, UR22, 0xf0, URZ ;  /* 0x000000f016047890 */ /* 0x000fe2000ff1e03f */
[----:B------:R-:W-:Y:S01]  /*b900*/  IMAD R14, R14, 0x2, R22 ;  /* 0x000000020e0e7824 */ /* 0x000fe200078e0216 */
[----:B------:R-:W-:Y:S01]  /*b910*/  R2UR UR11, R21 ;  /* 0x00000000150b72ca */ /* 0x000fe200000e0000 */
[----:B------:R-:W-:Y:S01]  /*b920*/  VIADD R4, R4, 0xffffffff ;  /* 0xffffffff04047836 */ /* 0x000fe20000000000 */
[----:B------:R-:W-:Y:S01]  /*b930*/  R2UR UR5, R15 ;  /* 0x000000000f0572ca */ /* 0x000fe200000e0000 */
[----:B------:R-:W-:Y:S01]  /*b940*/  UIADD3 UR24, UP1, UR22, 0x1f0, URZ ;  /* 0x000001f016187890 */ /* 0x000fe2000ff3e03f */
[----:B------:R-:W-:Y:S01]  /*b950*/  R2UR UR8, R14 ;  /* 0x000000000e0872ca */ /* 0x000fe200000e0000 */
[----:B------:R-:W-:Y:S01]  /*b960*/  VIADD R7, R7, 0x1 ;  /* 0x0000000107077836 */ /* 0x000fe20000000000 */
[----:B------:R-:W-:Y:S01]  /*b970*/  R2UR UR10, R24 ;  /* 0x00000000180a72ca */ /* 0x000fe200000e0000 */
[----:B------:R-:W-:Y:S01]  /*b980*/  UIADD3.X UR25, URZ, UR23, URZ, UP1, !UPT ;  /* 0x000000173f197290 */ /* 0x000fe20008ffe43f */
[----:B------:R-:W-:Y:S01]  /*b990*/  R2UR UR12, R6 ;  /* 0x00000000060c72ca */ /* 0x000fe200000e0000 */
[----:B------:R-:W-:Y:S01]  /*b9a0*/  UMOV UR6, 0x0 ;  /* 0x0000000000067882 */ /* 0x000fe20000000000 */
[----:B------:R-:W-:Y:S01]  /*b9b0*/  R2UR UR19, R20 ;  /* 0x00000000141372ca */ /* 0x000fe200000e0000 */
[----:B------:R-:W-:Y:S01]  /*b9c0*/  UMOV UR7, 0x10000000 ;  /* 0x1000000000077882 */ /* 0x000fe20000000000 */
[----:B------:R-:W-:Y:S01]  /*b9d0*/  ISETP.GT.AND P1, PT, R4, 0x1, PT ;  /* 0x000000010400780c */ /* 0x000fe20003f24270 */
[----:B------:R-:W-:Y:S01]  /*b9e0*/  UMOV UR26, 0x30000 ;  /* 0x00030000001a7882 */ /* 0x000fe20000000000 */
[C---:B------:R-:W-:Y:S01]  /*b9f0*/  ISETP.NE.AND P0, PT, R7.reuse, 0x5, PT ;  /* 0x000000050700780c */ /* 0x040fe20003f05270 */
[----:B------:R-:W-:Y:S01]  /*ba00*/  UIADD3 UR14, UR5, 0x100, URZ ;  /* 0x00000100050e7890 */ /* 0x000fe2000fffe03f */
[----:B------:R-:W-:Y:S01]  /*ba10*/  VIADD R24, R24, 0x40 ;  /* 0x0000004018187836 */ /* 0x000fe20000000000 */
[----:B------:R-:W-:Y:S01]  /*ba20*/  UIADD3.X UR5, URZ, UR23, URZ, UP0, !UPT ;  /* 0x000000173f057290 */ /* 0x000fe200087fe43f */
[----:B------:R-:W-:Y:S01]  /*ba30*/  SEL R14, RZ, 0x1, P0 ;  /* 0x00000001ff0e7807 */ /* 0x000fe20000000000 */
[----:B------:R-:W-:Y:S01]  /*ba40*/  UIADD3 UR15, UR8, 0x28100, URZ ;  /* 0x00028100080f7890 */ /* 0x000fe2000fffe03f */
[----:B------:R-:W-:-:S02]  /*ba50*/  SEL R7, R7, RZ, P0 ;  /* 0x000000ff07077207 */ /* 0x000fc40000000000 */
[----:B------:R-:W-:Y:S01]  /*ba60*/  UMOV UR8, UR14 ;  /* 0x0000000e00087c82 */ /* 0x000fe20008000000 */
[----:B------:R-:W-:-:S03]  /*ba70*/  LOP3.LUT R5, R5, R14, RZ, 0x3c, !PT ;  /* 0x0000000e05057212 */ /* 0x000fc600078e3cff */
[----:B------:R0:W-:Y:S02]  /*ba80*/  UTMALDG.3D [UR8], [UR4], desc[UR6] ;  /* 0x00000608040075b4 */ /* 0x0001e40008011000 */
[----:B0-----:R-:W-:Y:S01]  /*ba90*/  UMOV UR8, UR15 ;  /* 0x0000000f00087c82 */ /* 0x001fe20008000000 */
[----:B------:R-:W-:Y:S02]  /*baa0*/  UMOV UR11, UR19 ;  /* 0x00000013000b7c82 */ /* 0x000fe40008000000 */
[----:B------:R0:W-:Y:S02]  /*bab0*/  UTMALDG.3D.MULTICAST [UR8], [UR24], UR26, desc[UR6] ;  /* 0x00000608180073b4 */ /* 0x0001e4000801181a */
[----:B0-----:R-:W-:Y:S05]  /*bac0*/  @P1 BRA `(.L_x_300) ;  /* 0xfffffffc00441947 */ /* 0x001fea000383ffff */
.L_x_297:
[----:B------:R-:W-:Y:S05]  /*bad0*/  BSYNC B1 ;  /* 0x0000000000017941 */ /* 0x000fea0003800000 */
.L_x_296:
[----:B------:R-:W-:Y:S01]  /*bae0*/  LOP3.LUT P1, RZ, R9, 0xff, RZ, 0xc0, !PT ;  /* 0x000000ff09ff7812 */ /* 0x000fe2000782c0ff */
[C---:B------:R-:W-:Y:S01]  /*baf0*/  IMAD.IADD R6, R10.reuse, 0x1, R3 ;  /* 0x000000010a067824 */ /* 0x040fe200078e0203 */
[----:B------:R-:W-:Y:S01]  /*bb00*/  ULDC.64 UR4, c[0x0][0x650] ;  /* 0x0001940000047ab9 */ /* 0x000fe20000000a00 */
[----:B------:R-:W-:Y:S01]  /*bb10*/  ISETP.GE.U32.AND P2, PT, R10, 0x5, PT ;  /* 0x000000050a00780c */ /* 0x000fe20003f46070 */
[----:B------:R-:W-:Y:S01]  /*bb20*/  BSSY B1, `(.L_x_301) ;  /* 0x000006c000017945 */ /* 0x000fe20003800000 */
[----:B------:R-:W-:Y:S01]  /*bb30*/  IMAD.MOV.U32 R21, RZ, RZ, -0x1 ;  /* 0xffffffffff157424 */ /* 0x000fe200078e00ff */
[----:B------:R-:W-:Y:S02]  /*bb40*/  ISETP.GT.U32.AND P0, PT, R6, 0x4, PT ;  /* 0x000000040600780c */ /* 0x000fe40003f04070 */
[----:B------:R-:W-:Y:S02]  /*bb50*/  MOV R20, 0xffffffff ;  /* 0xffffffff00147802 */ /* 0x000fe40000000f00 */
[----:B------:R-:W-:-:S02]  /*bb60*/  ISETP.LT.U32.AND P0, PT, R10, 0x5, P0 ;  /* 0x000000050a00780c */ /* 0x000fc40000701070 */
[----:B------:R-:W-:Y:S01]  /*bb70*/  PRMT R9, RZ, 0x7610, R9 ;  /* 0x00007610ff097816 */ /* 0x000fe20000000009 */
[----:B------:R-:W0:Y:S01]  /*bb80*/  @P1 S2R R5, SR_CgaCtaId ;  /* 0x0000000000051919 */ /* 0x000e220000008800 */
[----:B------:R-:W-:-:S04]  /*bb90*/  @P1 MOV R4, 0x400 ;  /* 0x0000040000041802 */ /* 0x000fc80000000f00 */
[----:B0-----:R-:W-:Y:S01]  /*bba0*/  @P1 LEA R3, R5, R4, 0x18 ;  /* 0x0000000405031211 */ /* 0x001fe200078ec0ff */
[----:B------:R-:W-:-:S03]  /*bbb0*/  IMAD.WIDE.U32 R4, R6, -0x33333333, RZ ;  /* 0xcccccccd06047825 */ /* 0x000fc600078e00ff */
[----:B------:R0:W-:Y:S01]  /*bbc0*/  @P1 SYNCS.ARRIVE.TRANS64.A1T0 RZ, [R3+URZ+0x68], RZ ;  /* 0x000068ff03ff19a7 */ /* 0x0001e2000810003f */
[----:B------:R-:W-:Y:S02]  /*bbd0*/  IADD3 R16, P1, R16, UR20, RZ ;  /* 0x0000001410107c10 */ /* 0x000fe4000ff3e0ff */
[----:B------:R-:W-:Y:S02]  /*bbe0*/  SHF.R.U32.HI R5, RZ, 0x2, R5 ;  /* 0x00000002ff057819 */ /* 0x000fe40000011605 */
[----:B------:R-:W-:Y:S02]  /*bbf0*/  IADD3.X R17, R17, UR13, RZ, P1, !PT ;  /* 0x0000000d11117c10 */ /* 0x000fe40008ffe4ff */
[----:B------:R-:W-:Y:S02]  /*bc00*/  PRMT R4, RZ, 0x7610, R4 ;  /* 0x00007610ff047816 */ /* 0x000fe40000000004 */
[----:B0-----:R-:W-:Y:S02]  /*bc10*/  SEL R3, RZ, 0x1, !P0 ;  /* 0x00000001ff037807 */ /* 0x001fe40004000000 */
[----:B------:R-:W-:-:S02]  /*bc20*/  ISETP.GE.U32.AND P0, PT, R16, UR4, PT ;  /* 0x0000000410007c0c */ /* 0x000fc4000bf06070 */
[----:B------:R-:W-:Y:S01]  /*bc30*/  LOP3.LUT R0, R0, R3, RZ, 0x3c, !PT ;  /* 0x0000000300007212 */ /* 0x000fe200078e3cff */
[----:B------:R-:W-:Y:S01]  /*bc40*/  IMAD R3, R5, -0x5, R6 ;  /* 0xfffffffb05037824 */ /* 0x000fe200078e0206 */
[----:B------:R-:W-:Y:S01]  /*bc50*/  ISETP.GE.U32.AND.EX P0, PT, R17, UR5, PT, P0 ;  /* 0x0000000511007c0c */ /* 0x000fe2000bf06100 */
[----:B------:R-:W-:Y:S01]  /*bc60*/  IMAD.MOV.U32 R6, RZ, RZ, -0x1 ;  /* 0xffffffffff067424 */ /* 0x000fe200078e00ff */
[----:B------:R-:W-:-:S11]  /*bc70*/  @P2 LOP3.LUT R0, R0, 0x1, R5, 0x78, !PT ;  /* 0x0000000100002812 */ /* 0x000fd600078e7805 */
[----:B------:R-:W-:Y:S05]  /*bc80*/  @P0 BRA `(.L_x_302) ;  /* 0x0000000400540947 */ /* 0x000fea0003800000 */
[----:B------:R-:W0:Y:S01]  /*bc90*/  S2R R15, SR_CTAID.X ;  /* 0x00000000000f7919 */ /* 0x000e220000002500 */
[----:B------:R-:W-:Y:S01]  /*bca0*/  ULDC.64 UR4, c[0x0][0x628] ;  /* 0x00018a0000047ab9 */ /* 0x000fe20000000a00 */
[----:B------:R-:W-:Y:S01]  /*bcb0*/  ULDC UR7, c[0x0][0x630] ;  /* 0x00018c0000077ab9 */ /* 0x000fe20000000800 */
[----:B------:R-:W-:Y:S01]  /*bcc0*/  ISETP.NE.U32.AND P0, PT, RZ, UR4, PT ;  /* 0x00000004ff007c0c */ /* 0x000fe2000bf05070 */
[----:B------:R-:W1:Y:S01]  /*bcd0*/  S2R R20, SR_CTAID.Y ;  /* 0x0000000000147919 */ /* 0x000e620000002600 */
[----:B------:R-:W-:Y:S01]  /*bce0*/  ULDC UR8, c[0x0][0x150] ;  /* 0x0000540000087ab9 */ /* 0x000fe20000000800 */
[----:B------:R-:W-:Y:S01]  /*bcf0*/  IMAD.MOV.U32 R4, RZ, RZ, R16 ;  /* 0x000000ffff047224 */ /* 0x000fe200078e0010 */
[----:B------:R-:W-:Y:S01]  /*bd00*/  ISETP.NE.AND.EX P0, PT, RZ, UR5, PT, P0 ;  /* 0x00000005ff007c0c */ /* 0x000fe2000bf05300 */
[----:B------:R-:W-:Y:S01]  /*bd10*/  IMAD.MOV.U32 R5, RZ, RZ, R17 ;  /* 0x000000ffff057224 */ /* 0x000fe200078e0011 */
[----:B0-----:R-:W-:-:S11]  /*bd20*/  I2FP.F32.U32 R22, R15 ;  /* 0x0000000f00167245 */ /* 0x001fd60000201000 */
[----:B------:R-:W-:Y:S05]  /*bd30*/  @!P0 BRA `(.L_x_303) ;  /* 0x0000000000288947 */ /* 0x000fea0003800000 */
[----:B------:R-:W-:Y:S02]  /*bd40*/  ULDC UR6, c[0x0][0x634] ;  /* 0x00018d0000067ab9 */ /* 0x000fe40000000800 */
[----:B------:R-:W-:-:S05]  /*bd50*/  IADD3 R5, P0, R16, UR6, RZ ;  /* 0x0000000610057c10 */ /* 0x000fca000ff1e0ff */
[----:B------:R-:W-:-:S04]  /*bd60*/  IMAD.X R21, RZ, RZ, R17, P0 ;  /* 0x000000ffff157224 */ /* 0x000fc800000e0611 */
[----:B------:R-:W-:-:S04]  /*bd70*/  IMAD.WIDE.U32 R6, R21, UR4, RZ ;  /* 0x0000000415067c25 */ /* 0x000fc8000f8e00ff */
[----:B------:R-:W-:-:S04]  /*bd80*/  IMAD.WIDE.U32 R6, P0, R5, UR5, R6 ;  /* 0x0000000505067c25 */ /* 0x000fc8000f800006 */
[----:B------:R-:W-:-:S04]  /*bd90*/  IMAD.WIDE.U32 R4, R5, UR4, RZ ;  /* 0x0000000405047c25 */ /* 0x000fc8000f8e00ff */
[----:B------:R-:W-:Y:S01]  /*bda0*/  IMAD.MOV.U32 R4, RZ, RZ, R7 ;  /* 0x000000ffff047224 */ /* 0x000fe200078e0007 */
[----:B------:R-:W-:Y:S01]  /*bdb0*/  IADD3 RZ, P1, R5, R6, RZ ;  /* 0x0000000605ff7210 */ /* 0x000fe20007f3e0ff */
[----:B------:R-:W-:-:S04]  /*bdc0*/  IMAD.X R5, RZ, RZ, RZ, P0 ;  /* 0x000000ffff057224 */ /* 0x000fc800000e06ff */
[----:B------:R-:W-:-:S08]  /*bdd0*/  IMAD.WIDE.U32.X R4, R21, UR5, R4, P1 ;  /* 0x0000000515047c25 */ /* 0x000fd000088e0404 */
.L_x_303:
[--C-:B------:R-:W-:Y:S01]  /*bde0*/  SHF.R.U64 R14, R4, UR7, R5.reuse ;  /* 0x00000007040e7c19 */ /* 0x100fe20008001205 */
[----:B------:R-:W-:Y:S01]  /*bdf0*/  FMUL R22, R22, UR8 ;  /* 0x0000000816167c20 */ /* 0x000fe20008400000 */
[----:B------:R-:W-:Y:S01]  /*be00*/  SHF.R.U32.HI R4, RZ, UR7, R5 ;  /* 0x00000007ff047c19 */ /* 0x000fe20008011605 */
[----:B------:R-:W0:Y:S01]  /*be10*/  LDC R6, c[0x0][0x144] ;  /* 0x00005100ff067b82 */ /* 0x000e220000000800 */
[----:B------:R-:W-:Y:S01]  /*be20*/  IADD3 R5, P0, RZ, -R14, RZ ;  /* 0x8000000eff057210 */ /* 0x000fe20007f1e0ff */
[----:B------:R-:W-:Y:S01]  /*be30*/  ULDC UR6, c[0x0][0x154] ;  /* 0x0000550000067ab9 */ /* 0x000fe20000000800 */
[----:B-1----:R-:W-:Y:S01]  /*be40*/  I2FP.F32.U32 R7, R20 ;  /* 0x0000001400077245 */ /* 0x002fe20000201000 */
[----:B------:R-:W-:Y:S01]  /*be50*/  ULDC.64 UR4, c[0x0][0x620] ;  /* 0x0001880000047ab9 */ /* 0x000fe20000000a00 */
[----:B------:R-:W1:Y:S01]  /*be60*/  F2I.U32.TRUNC.NTZ R22, R22 ;  /* 0x0000001600167305 */ /* 0x000e62000020f000 */
[----:B------:R-:W-:Y:S01]  /*be70*/  IMAD.X R4, RZ, RZ, ~R4, P0 ;  /* 0x000000ffff047224 */ /* 0x000fe200000e0e04 */
[----:B------:R-:W-:Y:S01]  /*be80*/  ISETP.NE.AND P2, PT, R2, 0x1, PT ;  /* 0x000000010200780c */ /* 0x000fe20003f45270 */
[----:B------:R-:W-:Y:S01]  /*be90*/  FMUL R23, R7, UR6 ;  /* 0x0000000607177c20 */ /* 0x000fe20008400000 */
[----:B------:R-:W2:Y:S01]  /*bea0*/  LDC R25, c[0x0][0x148] ;  /* 0x00005200ff197b82 */ /* 0x000ea20000000800 */
[----:B------:R-:W-:Y:S01]  /*beb0*/  IMAD R4, R4, UR4, RZ ;  /* 0x0000000404047c24 */ /* 0x000fe2000f8e02ff */
[----:B------:R-:W-:-:S02]  /*bec0*/  ULDC.64 UR6, c[0x0][0x640] ;  /* 0x0001900000067ab9 */ /* 0x000fc40000000a00 */
[----:B------:R-:W-:Y:S01]  /*bed0*/  ISETP.NE.U32.AND P0, PT, RZ, UR6, PT ;  /* 0x00000006ff007c0c */ /* 0x000fe2000bf05070 */
[----:B------:R-:W3:Y:S01]  /*bee0*/  F2I.U32.TRUNC.NTZ R23, R23 ;  /* 0x0000001700177305 */ /* 0x000ee2000020f000 */
[C---:B------:R-:W-:Y:S02]  /*bef0*/  IMAD R7, R5.reuse, UR5, R4 ;  /* 0x0000000505077c24 */ /* 0x040fe4000f8e0204 */
[----:B------:R-:W-:Y:S01]  /*bf00*/  IMAD.WIDE.U32 R4, R5, UR4, R16 ;  /* 0x0000000405047c25 */ /* 0x000fe2000f8e0010 */
[----:B------:R-:W-:Y:S01]  /*bf10*/  ULDC UR4, c[0x0][0x618] ;  /* 0x0001860000047ab9 */ /* 0x000fe20000000800 */
[----:B------:R-:W-:Y:S02]  /*bf20*/  ISETP.NE.AND.EX P0, PT, RZ, UR7, PT, P0 ;  /* 0x00000007ff007c0c */ /* 0x000fe4000bf05300 */
[----:B------:R-:W-:Y:S02]  /*bf30*/  IMAD.IADD R5, R5, 0x1, R7 ;  /* 0x0000000105057824 */ /* 0x000fe400078e0207 */
[----:B-1----:R-:W-:-:S03]  /*bf40*/  IMAD.MOV R22, RZ, RZ, -R22 ;  /* 0x000000ffff167224 */ /* 0x002fc600078e0a16 */
[----:B------:R-:W-:Y:S01]  /*bf50*/  SHF.R.U64 R21, R4, UR4, R5 ;  /* 0x0000000404157c19 */ /* 0x000fe20008001205 */
[----:B0-----:R-:W-:Y:S01]  /*bf60*/  IMAD R15, R6, R22, R15 ;  /* 0x00000016060f7224 */ /* 0x001fe200078e020f */
[----:B------:R-:W-:Y:S01]  /*bf70*/  SHF.R.U32.HI R4, RZ, UR4, R5 ;  /* 0x00000004ff047c19 */ /* 0x000fe20008011605 */
[----:B------:R-:W-:Y:S01]  /*bf80*/  ULDC UR4, c[0x0][0x608] ;  /* 0x0001820000047ab9 */ /* 0x000fe20000000800 */
[----:B---3--:R-:W-:Y:S02]  /*bf90*/  IMAD.MOV R6, RZ, RZ, -R23 ;  /* 0x000000ffff067224 */ /* 0x008fe400078e0a17 */
[--C-:B------:R-:W-:Y:S02]  /*bfa0*/  SHF.R.U32.HI R5, RZ, UR4, R4.reuse ;  /* 0x00000004ff057c19 */ /* 0x100fe40008011604 */
[----:B------:R-:W-:Y:S01]  /*bfb0*/  SHF.R.U64 R22, R21, UR4, R4 ;  /* 0x0000000415167c19 */ /* 0x000fe20008001204 */
[----:B------:R-:W-:Y:S01]  /*bfc0*/  ULDC UR4, c[0x0][0x658] ;  /* 0x0001960000047ab9 */ /* 0x000fe20000000800 */
[----:B--2---:R-:W-:Y:S01]  /*bfd0*/  @P2 IMAD R15, R25, R6, R20 ;  /* 0x00000006190f2224 */ /* 0x004fe200078e0214 */
[----:B------:R-:W-:-:S02]  /*bfe0*/  SHF.R.U32.HI R23, RZ, UR4, R5 ;  /* 0x00000004ff177c19 */ /* 0x000fc40008011605 */
[----:B------:R-:W-:-:S03]  /*bff0*/  SHF.R.U64 R20, R22, UR4, R5 ;  /* 0x0000000416147c19 */ /* 0x000fc60008001205 */
[----:B------:R-:W-:Y:S01]  /*c000*/  IMAD.MOV.U32 R5, RZ, RZ, R23 ;  /* 0x000000ffff057224 */ /* 0x000fe200078e0017 */
[----:B------:R-:W-:Y:S01]  /*c010*/  MOV R6, R20 ;  /* 0x0000001400067202 */ /* 0x000fe20000000f00 */
[----:B------:R-:W-:Y:S06]  /*c020*/  @!P0 BRA `(.L_x_304) ;  /* 0x00000000002c8947 */ /* 0x000fec0003800000 */
        /* <DEDUP_REMOVED lines=9> */
[----:B------:R-:W-:-:S04]  /*c0c0*/  IMAD.WIDE.U32.X R4, R23, UR7, R4, P1 ;  /* 0x0000000717047c25 */ /* 0x000fc800088e0404 */
[----:B------:R-:W-:-:S07]  /*c0d0*/  IMAD.MOV.U32 R6, RZ, RZ, R4 ;  /* 0x000000ffff067224 */ /* 0x000fce00078e0004 */
.L_x_304:
[----:B------:R-:W-:Y:S01]  /*c0e0*/  ULDC UR4, c[0x0][0x648] ;  /* 0x0001920000047ab9 */ /* 0x000fe20000000800 */
[----:B------:R-:W-:Y:S01]  /*c0f0*/  LOP3.LUT R4, R22, UR17, RZ, 0xc0, !PT ;  /* 0x0000001116047c12 */ /* 0x000fe2000f8ec0ff */
[----:B------:R-:W-:Y:S01]  /*c100*/  ULDC UR5, c[0x0][0x610] ;  /* 0x0001840000057ab9 */ /* 0x000fe20000000800 */
[----:B------:R-:W-:Y:S01]  /*c110*/  SHF.R.U64 R5, R6, UR4, R5 ;  /* 0x0000000406057c19 */ /* 0x000fe20008001205 */
[----:B------:R-:W-:Y:S01]  /*c120*/  ULDC UR4, c[0x0][0x638] ;  /* 0x00018e0000047ab9 */ /* 0x000fe20000000800 */
[----:B------:R-:W-:-:S03]  /*c130*/  LOP3.LUT R21, R21, UR16, RZ, 0xc0, !PT ;  /* 0x0000001015157c12 */ /* 0x000fc6000f8ec0ff */
[----:B------:R-:W-:Y:S02]  /*c140*/  IMAD.MOV R7, RZ, RZ, -R5 ;  /* 0x000000ffff077224 */ /* 0x000fe400078e0a05 */
[----:B------:R-:W-:Y:S02]  /*c150*/  IMAD R4, R5, UR18, R4 ;  /* 0x0000001205047c24 */ /* 0x000fe4000f8e0204 */
[----:B------:R-:W-:Y:S01]  /*c160*/  IMAD R20, R7, UR4, R20 ;  /* 0x0000000407147c24 */ /* 0x000fe2000f8e0214 */
[----:B------:R-:W-:Y:S01]  /*c170*/  ULDC UR4, c[0x0][0x600] ;  /* 0x0001800000047ab9 */ /* 0x000fe20000000800 */
[----:B------:R-:W-:Y:S02]  /*c180*/  IMAD R15, R4, UR5, R15 ;  /* 0x00000005040f7c24 */ /* 0x000fe4000f8e020f */
[----:B------:R-:W-:Y:S02]  /*c190*/  IMAD R6, R20, UR4, R21 ;  /* 0x0000000414067c24 */ /* 0x000fe4000f8e0215 */
[----:B------:R-:W-:-:S03]  /*c1a0*/  IMAD.MOV.U32 R4, RZ, RZ, 0x1 ;  /* 0x00000001ff047424 */ /* 0x000fc600078e00ff */
[----:B------:R-:W-:Y:S02]  /*c1b0*/  SEL R20, R6, R15, !P2 ;  /* 0x0000000f06147207 */ /* 0x000fe40005000000 */
[----:B------:R-:W-:Y:S01]  /*c1c0*/  SEL R21, R15, R6, !P2 ;  /* 0x000000060f157207 */ /* 0x000fe20005000000 */
[----:B------:R-:W-:-:S07]  /*c1d0*/  IMAD.MOV.U32 R6, RZ, RZ, R14 ;  /* 0x000000ffff067224 */ /* 0x000fce00078e000e */
.L_x_302:
[----:B------:R-:W-:Y:S05]  /*c1e0*/  BSYNC B1 ;  /* 0x0000000000017941 */ /* 0x000fea0003800000 */
.L_x_301:
[----:B------:R-:W-:-:S13]  /*c1f0*/  LOP3.LUT P0, RZ, R4, 0xff, RZ, 0xc0, !PT ;  /* 0x000000ff04ff7812 */ /* 0x000fda000780c0ff */
[----:B------:R-:W-:Y:S05]  /*c200*/  @P0 BRA `(.L_x_305) ;  /* 0xfffffff400400947 */ /* 0x000fea000383ffff */
[----:B------:R-:W-:Y:S05]  /*c210*/  BSYNC B0 ;  /* 0x0000000000007941 */ /* 0x000fea0003800000 */
.L_x_294:
[----:B------:R-:W-:-:S03]  /*c220*/  UMOV UR4, 0xffffffff ;  /* 0xffffffff00047882 */ /* 0x000fc60000000000 */
[----:B------:R-:W-:Y:S05]  /*c230*/  BRA.DIV UR4, `(.L_x_306) ;  /* 0x0000000604387947 */ /* 0x000fea000b800000 */
[----:B------:R-:W-:-:S13]  /*c240*/  ELECT P6, URZ, PT ;  /* 0x00000000003f782f */ /* 0x000fda00038c0000 */
.L_x_321:
[----:B------:R-:W-:Y:S04]  /*c250*/  BSSY B0, `(.L_x_307) ;  /* 0x0000034000007945 */ /* 0x000fe80003800000 */
[----:B------:R-:W-:Y:S05]  /*c260*/  @!P6 BRA `(.L_x_308) ;  /* 0x0000000000c8e947 */ /* 0x000fea0003800000 */
[----:B------:R-:W-:-:S04]  /*c270*/  LOP3.LUT R19, R19, 0x2, RZ, 0xfc, !PT ;  /* 0x0000000213137812 */ /* 0x000fc800078efcff */
[----:B------:R-:W-:-:S13]  /*c280*/  ISETP.NE.AND P0, PT, R19, 0x3, PT ;  /* 0x000000031300780c */ /* 0x000fda0003f05270 */
[----:B------:R-:W-:Y:S05]  /*c290*/  @!P0 BRA `(.L_x_309) ;  /* 0x0000000000048947 */ /* 0x000fea0003800000 */
[----:B------:R-:W-:Y:S01]  /*c2a0*/  BPT.TRAP 0x1 ;  /* 0x000000040000795c */ /* 0x000fe20000300000 */
.L_x_309:
[----:B------:R-:W0:Y:S01]  /*c2b0*/  S2R R5, SR_CgaCtaId ;  /* 0x0000000000057919 */ /* 0x000e220000008800 */
[----:B------:R-:W-:Y:S02]  /*c2c0*/  MOV R2, 0x400 ;  /* 0x0000040000027802 */ /* 0x000fe40000000f00 */
[----:B------:R-:W-:Y:S02]  /*c2d0*/  SHF.L.U32 R4, R0, 0x1f, RZ ;  /* 0x0000001f00047819 */ /* 0x000fe400000006ff */
[----:B0-----:R-:W-:-:S05]  /*c2e0*/  LEA R2, R5, R2, 0x18 ;  /* 0x0000000205027211 */ /* 0x001fca00078ec0ff */
[----:B------:R-:W-:-:S04]  /*c2f0*/  VIADD R2, R2, 0x28 ;  /* 0x0000002802027836 */ /* 0x000fc80000000000 */
[C---:B------:R-:W-:Y:S01]  /*c300*/  IMAD R7, R3.reuse, 0x8, R2 ;  /* 0x0000000803077824 */ /* 0x040fe200078e0202 */
[----:B------:R-:W-:-:S03]  /*c310*/  IADD3 R3, R3, 0x1, RZ ;  /* 0x0000000103037810 */ /* 0x000fc60007ffe0ff */
[----:B------:R-:W0:Y:S01]  /*c320*/  SYNCS.PHASECHK.TRANS64.TRYWAIT P0, [R7+URZ], R4 ;  /* 0x00000004070075a7 */ /* 0x000e22000800017f */
[----:B------:R-:W-:-:S04]  /*c330*/  ISETP.NE.AND P1, PT, R3, 0x5, PT ;  /* 0x000000050300780c */ /* 0x000fc80003f25270 */
[----:B------:R-:W-:Y:S02]  /*c340*/  SEL R5, RZ, 0x1, P1 ;  /* 0x00000001ff057807 */ /* 0x000fe40000800000 */
[----:B------:R-:W-:Y:S02]  /*c350*/  SEL R3, R3, RZ, P1 ;  /* 0x000000ff03037207 */ /* 0x000fe40000800000 */
[----:B------:R-:W-:-:S03]  /*c360*/  LOP3.LUT R6, R0, R5, RZ, 0x3c, !PT ;  /* 0x0000000500067212 */ /* 0x000fc600078e3cff */
[----:B------:R-:W-:Y:S01]  /*c370*/  IMAD R8, R3, 0x8, R2 ;  /* 0x0000000803087824 */ /* 0x000fe200078e0202 */
[----:B------:R-:W-:Y:S01]  /*c380*/  SHF.L.U32 R5, R6, 0x1f, RZ ;  /* 0x0000001f06057819 */ /* 0x000fe200000006ff */
[----:B0-----:R-:W-:Y:S06]  /*c390*/  @!P0 BRA `(.L_x_310) ;  /* 0x0000000400008947 */ /* 0x001fec0003800000 */
.L_x_322:
[----:B------:R-:W1:Y:S01]  /*c3a0*/  SYNCS.PHASECHK.TRANS64.TRYWAIT P0, [R8+URZ], R5 ;  /* 0x00000005080075a7 */ /* 0x000e62000800017f */
[----:B------:R-:W-:-:S05]  /*c3b0*/  VIADD R0, R3, 0x1 ;  /* 0x0000000103007836 */ /* 0x000fca0000000000 */
[----:B------:R-:W-:-:S04]  /*c3c0*/  ISETP.NE.AND P1, PT, R0, 0x5, PT ;  /* 0x000000050000780c */ /* 0x000fc80003f25270 */
[----:B------:R-:W-:Y:S02]  /*c3d0*/  SEL R3, RZ, 0x1, P1 ;  /* 0x00000001ff037807 */ /* 0x000fe40000800000 */
[----:B0-----:R-:W-:Y:S02]  /*c3e0*/  SEL R7, R0, RZ, P1 ;  /* 0x000000ff00077207 */ /* 0x001fe40000800000 */
[----:B------:R-:W-:-:S03]  /*c3f0*/  LOP3.LUT R6, R6, R3, RZ, 0x3c, !PT ;  /* 0x0000000306067212 */ /* 0x000fc600078e3cff */
[----:B------:R-:W-:Y:S01]  /*c400*/  IMAD R9, R7, 0x8, R2 ;  /* 0x0000000807097824 */ /* 0x000fe200078e0202 */
[----:B------:R-:W-:Y:S01]  /*c410*/  SHF.L.U32 R4, R6, 0x1f, RZ ;  /* 0x0000001f06047819 */ /* 0x000fe200000006ff */
[----:B-1----:R-:W-:Y:S06]  /*c420*/  @!P0 BRA `(.L_x_311) ;  /* 0x0000000000f08947 */ /* 0x002fec0003800000 */
.L_x_323:
[----:B------:R-:W1:Y:S01]  /*c430*/  SYNCS.PHASECHK.TRANS64.TRYWAIT P0, [R9+URZ], R4 ;  /* 0x00000004090075a7 */ /* 0x000e62000800017f */
[----:B------:R-:W-:-:S05]  /*c440*/  VIADD R0, R7, 0x1 ;  /* 0x0000000107007836 */ /* 0x000fca0000000000 */
[----:B------:R-:W-:-:S04]  /*c450*/  ISETP.NE.AND P1, PT, R0, 0x5, PT ;  /* 0x000000050000780c */ /* 0x000fc80003f25270 */
[----:B------:R-:W-:Y:S02]  /*c460*/  SEL R3, RZ, 0x1, P1 ;  /* 0x00000001ff037807 */ /* 0x000fe40000800000 */
[----:B------:R-:W-:Y:S02]  /*c470*/  SEL R7, R0, RZ, P1 ;  /* 0x000000ff00077207 */ /* 0x000fe40000800000 */
[----:B------:R-:W-:-:S03]  /*c480*/  LOP3.LUT R11, R6, R3, RZ, 0x3c, !PT ;  /* 0x00000003060b7212 */ /* 0x000fc600078e3cff */
[----:B------:R-:W-:Y:S01]  /*c490*/  IMAD R6, R7, 0x8, R2 ;  /* 0x0000000807067824 */ /* 0x000fe200078e0202 */
[----:B0-----:R-:W-:Y:S01]  /*c4a0*/  SHF.L.U32 R5, R11, 0x1f, RZ ;  /* 0x0000001f0b057819 */ /* 0x001fe200000006ff */
[----:B-1----:R-:W-:Y:S06]  /*c4b0*/  @!P0 BRA `(.L_x_312) ;  /* 0x0000000000e08947 */ /* 0x002fec0003800000 */
.L_x_324:
[----:B------:R-:W1:Y:S01]  /*c4c0*/  SYNCS.PHASECHK.TRANS64.TRYWAIT P0, [R6+URZ], R5 ;  /* 0x00000005060075a7 */ /* 0x000e62000800017f */
[----:B------:R-:W-:-:S05]  /*c4d0*/  VIADD R0, R7, 0x1 ;  /* 0x0000000107007836 */ /* 0x000fca0000000000 */
[----:B------:R-:W-:-:S04]  /*c4e0*/  ISETP.NE.AND P1, PT, R0, 0x5, PT ;  /* 0x000000050000780c */ /* 0x000fc80003f25270 */
[----:B0-----:R-:W-:Y:S02]  /*c4f0*/  SEL R4, RZ, 0x1, P1 ;  /* 0x00000001ff047807 */ /* 0x001fe40000800000 */
[----:B------:R-:W-:Y:S02]  /*c500*/  SEL R3, R0, RZ, P1 ;  /* 0x000000ff00037207 */ /* 0x000fe40000800000 */
[----:B------:R-:W-:Y:S01]  /*c510*/  LOP3.LUT R0, R11, R4, RZ, 0x3c, !PT ;  /* 0x000000040b007212 */ /* 0x000fe200078e3cff */
[----:B-1----:R-:W-:Y:S06]  /*c520*/  @!P0 BRA `(.L_x_313) ;  /* 0x0000000000d88947 */ /* 0x002fec0003800000 */
.L_x_325:
[----:B------:R-:W-:Y:S01]  /*c530*/  IMAD R3, R3, 0x8, R2 ;  /* 0x0000000803037824 */ /* 0x000fe200078e0202 */
[----:B------:R-:W-:-:S07]  /*c540*/  SHF.L.U32 R0, R0, 0x1f, RZ ;  /* 0x0000001f00007819 */ /* 0x000fce00000006ff */
.L_x_314:
[----:B-1----:R1:W2:Y:S02]  /*c550*/  SYNCS.PHASECHK.TRANS64.TRYWAIT P0, [R3+URZ], R0 ;  /* 0x00000000030075a7 */ /* 0x0022a4000800017f */
[----:B--2---:R-:W-:Y:S05]  /*c560*/  @!P0 NANOSLEEP.SYNCS 0x989680 ;  /* 0x009896800000895d */ /* 0x004fea0003900000 */
[----:B------:R-:W2:Y:S02]  /*c570*/  @!P0 SYNCS.PHASECHK.TRANS64 P0, [R3+URZ], R0 ;  /* 0x00000000030085a7 */ /* 0x000ea4000800007f */
[----:B--2---:R-:W-:Y:S05]  /*c580*/  @!P0 BRA `(.L_x_314) ;  /* 0xfffffffc00f08947 */ /* 0x004fea000383ffff */
.L_x_308:
[----:B------:R-:W-:Y:S05]  /*c590*/  BSYNC B0 ;  /* 0x0000000000007941 */ /* 0x000fea0003800000 */
.L_x_307:
[----:B------:R-:W-:Y:S05]  /*c5a0*/  EXIT ;  /* 0x000000000000794d */ /* 0x000fea0003800000 */
.L_x_21:
[----:B----4-:R4:W0:Y:S02]  /*c5b0*/  SYNCS.PHASECHK.TRANS64.TRYWAIT P1, [R3+URZ], R0 ;  /* 0x00000000030075a7 */ /* 0x010824000802017f */
[----:B0-----:R-:W-:Y:S05]  /*c5c0*/  @!P1 NANOSLEEP.SYNCS 0x989680 ;  /* 0x009896800000995d */ /* 0x001fea0003900000 */
[----:B------:R-:W0:Y:S02]  /*c5d0*/  @!P1 SYNCS.PHASECHK.TRANS64 P1, [R3+URZ], R0 ;  /* 0x00000000030095a7 */ /* 0x000e24000802007f */
[----:B0-----:R-:W-:Y:S05]  /*c5e0*/  @!P1 BRA `(.L_x_21) ;  /* 0xfffffffc00f09947 */ /* 0x001fea000383ffff */
[----:B------:R-:W-:Y:S05]  /*c5f0*/  BRA `(.L_x_20) ;  /* 0xffffff4c00d07947 */ /* 0x000fea000383ffff */
.L_x_26:
[----:B-1----:R1:W3:Y:S02]  /*c600*/  SYNCS.PHASECHK.TRANS64.TRYWAIT P1, [R5+URZ], R4 ;  /* 0x00000004050075a7 */ /* 0x0022e4000802017f */
[----:B---3--:R-:W-:Y:S05]  /*c610*/  @!P1 NANOSLEEP.SYNCS 0x989680 ;  /* 0x009896800000995d */ /* 0x008fea0003900000 */
[----:B------:R-:W3:Y:S02]  /*c620*/  @!P1 SYNCS.PHASECHK.TRANS64 P1, [R5+URZ], R4 ;  /* 0x00000004050095a7 */ /* 0x000ee4000802007f */
[----:B---3--:R-:W-:Y:S05]  /*c630*/  @!P1 BRA `(.L_x_26) ;  /* 0xfffffffc00f09947 */ /* 0x008fea000383ffff */
[----:B------:R-:W-:Y:S05]  /*c640*/  BRA `(.L_x_25) ;  /* 0xffffff5400107947 */ /* 0x000fea000383ffff */
.L_x_295:
[----:B------:R-:W-:Y:S01]  /*c650*/  BSSY B1, `(.L_x_315) ;  /* 0x0000006000017945 */ /* 0x000fe20003800000 */
[----:B------:R-:W-:-:S07]  /*c660*/  IMAD.MOV.U32 R15, RZ, RZ, -0x1 ;  /* 0xffffffffff0f7424 */ /* 0x000fce00078e00ff */
[----:B------:R-:W-:Y:S05]  /*c670*/  WARPSYNC.COLLECTIVE R15, `(.L_x_316) ;  /* 0x000000000f0c7348 */ /* 0x000fea0003c00000 */
[----:B------:R-:W-:Y:S02]  /*c680*/  ELECT P6, UR62, PT ;  /* 0x00000000003e782f */ /* 0x000fe400038c0000 */
[----:B------:R-:W-:Y:S01]  /*c690*/  MOV R14, UR62 ;  /* 0x0000003e000e7c02 */ /* 0x000fe20008000f00 */
[----:B------:R-:W-:Y:S10]  /*c6a0*/  ENDCOLLECTIVE ;  /* 0x000000000000791b */ /* 0x000ff40003800000 */
.L_x_316:
[----:B------:R-:W-:Y:S05]  /*c6b0*/  BSYNC B1 ;  /* 0x0000000000017941 */ /* 0x000fea0003800000 */
.L_x_315:
[----:B------:R-:W-:Y:S05]  /*c6c0*/  BRA `(.L_x_317) ;  /* 0xfffffff0001c7947 */ /* 0x000fea000383ffff */
.L_x_298:
[----:B-1----:R1:W2:Y:S02]  /*c6d0*/  SYNCS.PHASECHK.TRANS64.TRYWAIT P0, [R23+URZ+0x28], R14 ;  /* 0x0000280e170075a7 */ /* 0x0022a4000800017f */
[----:B--2---:R-:W-:Y:S05]  /*c6e0*/  @!P0 NANOSLEEP.SYNCS 0x989680 ;  /* 0x009896800000895d */ /* 0x004fea0003900000 */
[----:B------:R-:W2:Y:S02]  /*c6f0*/  @!P0 SYNCS.PHASECHK.TRANS64 P0, [R23+URZ+0x28], R14 ;  /* 0x0000280e170085a7 */ /* 0x000ea4000800007f */
[----:B--2---:R-:W-:Y:S05]  /*c700*/  @!P0 BRA `(.L_x_298) ;  /* 0xfffffffc00f08947 */ /* 0x004fea000383ffff */
[----:B------:R-:W-:Y:S05]  /*c710*/  BRA `(.L_x_318) ;  /* 0xfffffff000547947 */ /* 0x000fea000383ffff */
.L_x_306:
[----:B------:R-:W-:Y:S01]  /*c720*/  BSSY B0, `(.L_x_319) ;  /* 0x0000006000007945 */ /* 0x000fe20003800000 */
[----:B------:R-:W-:-:S07]  /*c730*/  IMAD.MOV.U32 R15, RZ, RZ, -0x1 ;  /* 0xffffffffff0f7424 */ /* 0x000fce00078e00ff */
[----:B------:R-:W-:Y:S05]  /*c740*/  WARPSYNC.COLLECTIVE R15, `(.L_x_320) ;  /* 0x000000000f0c7348 */ /* 0x000fea0003c00000 */
[----:B------:R-:W-:Y:S02]  /*c750*/  ELECT P6, UR62, PT ;  /* 0x00000000003e782f */ /* 0x000fe400038c0000 */
[----:B------:R-:W-:Y:S01]  /*c760*/  MOV R14, UR62 ;  /* 0x0000003e000e7c02 */ /* 0x000fe20008000f00 */
[----:B------:R-:W-:Y:S10]  /*c770*/  ENDCOLLECTIVE ;  /* 0x000000000000791b */ /* 0x000ff40003800000 */
.L_x_320:
[----:B------:R-:W-:Y:S05]  /*c780*/  BSYNC B0 ;  /* 0x0000000000007941 */ /* 0x000fea0003800000 */
.L_x_319:
[----:B------:R-:W-:Y:S05]  /*c790*/  BRA `(.L_x_321) ;  /* 0xfffffff800ac7947 */ /* 0x000fea000383ffff */
.L_x_310:
[----:B0-----:R0:W1:Y:S02]  /*c7a0*/  SYNCS.PHASECHK.TRANS64.TRYWAIT P0, [R7+URZ], R4 ;  /* 0x00000004070075a7 */ /* 0x001064000800017f */
[----:B-1----:R-:W-:Y:S05]  /*c7b0*/  @!P0 NANOSLEEP.SYNCS 0x989680 ;  /* 0x009896800000895d */ /* 0x002fea0003900000 */
[----:B------:R-:W1:Y:S02]  /*c7c0*/  @!P0 SYNCS.PHASECHK.TRANS64 P0, [R7+URZ], R4 ;  /* 0x00000004070085a7 */ /* 0x000e64000800007f */
[----:B-1----:R-:W-:Y:S05]  /*c7d0*/  @!P0 BRA `(.L_x_310) ;  /* 0xfffffffc00f08947 */ /* 0x002fea000383ffff */
[----:B------:R-:W-:Y:S05]  /*c7e0*/  BRA `(.L_x_322) ;  /* 0xfffffff800ec7947 */ /* 0x000fea000383ffff */
.L_x_311:
[----:B0-----:R0:W1:Y:S02]  /*c7f0*/  SYNCS.PHASECHK.TRANS64.TRYWAIT P0, [R8+URZ], R5 ;  /* 0x00000005080075a7 */ /* 0x001064000800017f */
[----:B-1----:R-:W-:Y:S05]  /*c800*/  @!P0 NANOSLEEP.SYNCS 0x989680 ;  /* 0x009896800000895d */ /* 0x002fea0003900000 */
[----:B------:R-:W1:Y:S02]  /*c810*/  @!P0 SYNCS.PHASECHK.TRANS64 P0, [R8+URZ], R5 ;  /* 0x00000005080085a7 */ /* 0x000e64000800007f */
[----:B-1----:R-:W-:Y:S05]  /*c820*/  @!P0 BRA `(.L_x_311) ;  /* 0xfffffffc00f08947 */ /* 0x002fea000383ffff */
[----:B------:R-:W-:Y:S05]  /*c830*/  BRA `(.L_x_323) ;  /* 0xfffffff800fc7947 */ /* 0x000fea000383ffff */
.L_x_312:
[----:B0-----:R0:W1:Y:S02]  /*c840*/  SYNCS.PHASECHK.TRANS64.TRYWAIT P0, [R9+URZ], R4 ;  /* 0x00000004090075a7 */ /* 0x001064000800017f */
[----:B-1----:R-:W-:Y:S05]  /*c850*/  @!P0 NANOSLEEP.SYNCS 0x989680 ;  /* 0x009896800000895d */ /* 0x002fea0003900000 */
[----:B------:R-:W1:Y:S02]  /*c860*/  @!P0 SYNCS.PHASECHK.TRANS64 P0, [R9+URZ], R4 ;  /* 0x00000004090085a7 */ /* 0x000e64000800007f */
[----:B-1----:R-:W-:Y:S05]  /*c870*/  @!P0 BRA `(.L_x_312) ;  /* 0xfffffffc00f08947 */ /* 0x002fea000383ffff */
[----:B------:R-:W-:Y:S05]  /*c880*/  BRA `(.L_x_324) ;  /* 0xfffffffc000c7947 */ /* 0x000fea000383ffff */
.L_x_313:
[----:B0-----:R0:W1:Y:S02]  /*c890*/  SYNCS.PHASECHK.TRANS64.TRYWAIT P0, [R6+URZ], R5 ;  /* 0x00000005060075a7 */ /* 0x001064000800017f */
[----:B-1----:R-:W-:Y:S05]  /*c8a0*/  @!P0 NANOSLEEP.SYNCS 0x989680 ;  /* 0x009896800000895d */ /* 0x002fea0003900000 */
[----:B------:R-:W1:Y:S02]  /*c8b0*/  @!P0 SYNCS.PHASECHK.TRANS64 P0, [R6+URZ], R5 ;  /* 0x00000005060085a7 */ /* 0x000e64000800007f */
[----:B-1----:R-:W-:Y:S05]  /*c8c0*/  @!P0 BRA `(.L_x_313) ;  /* 0xfffffffc00f08947 */ /* 0x002fea000383ffff */
[----:B------:R-:W-:Y:S05]  /*c8d0*/  BRA `(.L_x_325) ;  /* 0xfffffffc00147947 */ /* 0x000fea000383ffff */
.L_x_326:
[----:B------:R-:W-:-:S00]  /*c8e0*/  BRA `(.L_x_326) ;  /* 0xfffffffc00fc7947 */ /* 0x000fc0000383ffff */
[----:B------:R-:W-:-:S00]  /*c8f0*/  NOP ;  /* 0x0000000000007918 */ /* 0x000fc00000000000 */
        /* <DEDUP_REMOVED lines=8> */
.L_x_327:


//--------------------- .nv.global.init           --------------------------
	.section	.nv.global.init,"aw",@progbits
.nv.global.init:
	.type		$str$22,@object
	.size		$str$22,($str$23 - $str$22)
$str$22:
        /*0000*/ 	.byte	0x6b, 0x5f, 0x74, 0x69, 0x6c, 0x65, 0x5f, 0x63, 0x6f, 0x75, 0x6e, 0x74, 0x20, 0x3e, 0x3d, 0x20
        /*0010*/ 	.byte	0x31, 0x00
	.type		$str$23,@object
	.size		$str$23,(__unnamed_1 - $str$23)
$str$23:
        /*0012*/ 	.byte	0x2f, 0x74, 0x6d, 0x70, 0x2f, 0x63, 0x75, 0x74, 0x6c, 0x61, 0x73, 0x73, 0x5f, 0x73, 0x77, 0x65
        /*0022*/ 	.byte	0x65, 0x70, 0x5f, 0x73, 0x72, 0x63, 0x2f, 0x69, 0x6e, 0x63, 0x6c, 0x75, 0x64, 0x65, 0x2f, 0x63
        /*0032*/ 	.byte	0x75, 0x74, 0x6c, 0x61, 0x73, 0x73, 0x2f, 0x67, 0x65, 0x6d, 0x6d, 0x2f, 0x63, 0x6f, 0x6c, 0x6c
        /*0042*/ 	.byte	0x65, 0x63, 0x74, 0x69, 0x76, 0x65, 0x2f, 0x73, 0x6d, 0x39, 0x30, 0x5f, 0x6d, 0x6d, 0x61, 0x5f
        /*0052*/ 	.byte	0x74, 0x6d, 0x61, 0x5f, 0x67, 0x6d, 0x6d, 0x61, 0x5f, 0x73, 0x73, 0x5f, 0x77, 0x61, 0x72, 0x70
        /*0062*/ 	.byte	0x73, 0x70, 0x65, 0x63, 0x69, 0x61, 0x6c, 0x69, 0x7a, 0x65, 0x64, 0x2e, 0x68, 0x70, 0x70, 0x00
	.type		__unnamed_1,@object
	.size		__unnamed_1,(.L_0 - __unnamed_1)
__unnamed_1:
        /*0072*/ 	.byte	0x76, 0x6f, 0x69, 0x64, 0x20, 0x63, 0x75, 0x74, 0x6c, 0x61, 0x73, 0x73, 0x3a, 0x3a, 0x67, 0x65
        /* <DEDUP_REMOVED lines=181> */
        /*0bd2*/ 	.byte	0x00
.L_0:


//--------------------- .nv.shared._ZN7cutlass13device_kernelINS_4gemm6kernel13GemmUniversalIN4cute5tupleIJiiiiEEENS1_10collective13CollectiveMmaINS1_34MainloopSm90TmaGmmaWarpSpecializedILi5ENS5_IJNS4_1CILi2EEENSA_ILi1EEESC_EEENS1_35KernelTmaWarpSpecializedCooperativeEEENS5_IJNSA_ILi256EEENSA_ILi128EEENSA_ILi64EEEEEENS_10bfloat16_tENS5_IJlSC_lEEESK_SL_NS4_8TiledMMAINS4_8MMA_AtomIJNS4_4SM904GMMA28MMA_64x128x16_F32BF16BF16_SSILNSP_5MajorE0ELSR_0ELNSP_7ScaleInE1ELSS_1EEEEEENS4_6LayoutISD_NS5_IJSC_NSA_ILi0EEESW_EEEEENS5_IJNS4_10UnderscoreESZ_SZ_EEEEENS4_13SM90_TMA_LOADENS4_14ComposedLayoutINS4_7SwizzleILi3ELi4ELi3EEENS4_18smem_ptr_flag_bitsILi16EEENSV_INS5_IJNSA_ILi8EEESI_EEENS5_IJSI_SC_EEEEEEEvNS4_8identityENS4_23SM90_TMA_LOAD_MULTICASTES1C_vS1D_EENS_8epilogue10collective6detail29Sm90TmaWarpSpecializedAdapterINS1H_15DefaultEpilogueISK_SL_SL_NS1G_6thread17LinearCombinationISK_Li1EffLNS1L_9ScaleType4KindE0ELNS_15FloatRoundStyleE2ESK_EENS1_15EpilogueDefaultEEEEEvvEEEEvNT_6ParamsE --------------------------
	.section	.nv.shared._ZN7cutlass13device_kernelINS_4gemm6kernel13GemmUniversalIN4cute5tupleIJiiiiEEENS1_10collective13CollectiveMmaINS1_34MainloopSm90TmaGmmaWarpSpecializedILi5ENS5_IJNS4_1CILi2EEENSA_ILi1EEESC_EEENS1_35KernelTmaWarpSpecializedCooperativeEEENS5_IJNSA_ILi256EEENSA_ILi128EEENSA_ILi64EEEEEENS_10bfloat16_tENS5_IJlSC_lEEESK_SL_NS4_8TiledMMAINS4_8MMA_AtomIJNS4_4SM904GMMA28MMA_64x128x16_F32BF16BF16_SSILNSP_5MajorE0ELSR_0ELNSP_7ScaleInE1ELSS_1EEEEEENS4_6LayoutISD_NS5_IJSC_NSA_ILi0EEESW_EEEEENS5_IJNS4_10UnderscoreESZ_SZ_EEEEENS4_13SM90_TMA_LOADENS4_14ComposedLayoutINS4_7SwizzleILi3ELi4ELi3EEENS4_18smem_ptr_flag_bitsILi16EEENSV_INS5_IJNSA_ILi8EEESI_EEENS5_IJSI_SC_EEEEEEEvNS4_8identityENS4_23SM90_TMA_LOAD_MULTICASTES1C_vS1D_EENS_8epilogue10collective6detail29Sm90TmaWarpSpecializedAdapterINS1H_15DefaultEpilogueISK_SL_SL_NS1G_6thread17LinearCombinationISK_Li1EffLNS1L_9ScaleType4KindE0ELNS_15FloatRoundStyleE2ESK_EENS1_15EpilogueDefaultEEEEEvvEEEEvNT_6ParamsE,"aw",@nobits
	.sectionflags	@""
	.align	16
	.zero		1024


//--------------------- .nv.shared.reserved.0     --------------------------
	.section	.nv.shared.reserved.0,"aw",@nobits
	.weak		__nv_reservedSMEM_offset_0_alias
	.size		__nv_reservedSMEM_offset_0_alias, 0, 0
	.other		__nv_reservedSMEM_offset_0_alias,@"STO_CUDA_RESERVED_SHARED STV_DEFAULT"
__nv_reservedSMEM_offset_0_alias:
	.zero		0


//--------------------- .nv.global                --------------------------
	.section	.nv.global,"aw",@nobits
.nv.global:
	.type		_ZN39_INTERNAL_c6be380f_4_k_cu_d8027f5d_40694cute1_E,@object
	.size		_ZN39_INTERNAL_c6be380f_4_k_cu_d8027f5d_40694cute1_E,(_ZN39_INTERNAL_c6be380f_4_k_cu_d8027f5d_40694cuda3std3__45__cpo6cbeginE - _ZN39_INTERNAL_c6be380f_4_k_cu_d8027f5d_40694cute1_E)
_ZN39_INTERNAL_c6be380f_4_k_cu_d8027f5d_40694cute1_E:
	.zero		1
	.type		_ZN39_INTERNAL_c6be380f_4_k_cu_d8027f5d_40694cuda3std3__45__cpo6cbeginE,@object
	.size		_ZN39_INTERNAL_c6be380f_4_k_cu_d8027f5d_40694cuda3std3__45__cpo6cbeginE,(_ZN39_INTERNAL_c6be380f_4_k_cu_d8027f5d_40694cuda3std3__48in_placeE - _ZN39_INTERNAL_c6be380f_4_k_cu_d8027f5d_40694cuda3std3__45__cpo6cbeginE)
_ZN39_INTERNAL_c6be380f_4_k_cu_d8027f5d_40694cuda3std3__45__cpo6cbeginE:
	.zero		1
	.type		_ZN39_INTERNAL_c6be380f_4_k_cu_d8027f5d_40694cuda3std3__48in_placeE,@object
	.size		_ZN39_INTERNAL_c6be380f_4_k_cu_d8027f5d_40694cuda3std3__48in_placeE,(_ZN39_INTERNAL_c6be380f_4_k_cu_d8027f5d_40694cuda3std6ranges3__45__cpo9iter_moveE - _ZN39_INTERNAL_c6be380f_4_k_cu_d8027f5d_40694cuda3std3__48in_placeE)
_ZN39_INTERNAL_c6be380f_4_k_cu_d8027f5d_40694cuda3std3__48in_placeE:
	.zero		1
	.type		_ZN39_INTERNAL_c6be380f_4_k_cu_d8027f5d_40694cuda3std6ranges3__45__cpo9iter_moveE,@object
	.size		_ZN39_INTERNAL_c6be380f_4_k_cu_d8027f5d_40694cuda3std6ranges3__45__cpo9iter_moveE,(_ZN39_INTERNAL_c6be380f_4_k_cu_d8027f5d_40694cuda3std3__45__cpo5beginE - _ZN39_INTERNAL_c6be380f_4_k_cu_d8027f5d_40694cuda3std6ranges3__45__cpo9iter_moveE)
_ZN39_INTERNAL_c6be380f_4_k_cu_d8027f5d_40694cuda3std6ranges3__45__cpo9iter_moveE:
	.zero		1
	.type		_ZN39_INTERNAL_c6be380f_4_k_cu_d8027f5d_40694cuda3std3__45__cpo5beginE,@object
	.size		_ZN39_INTERNAL_c6be380f_4_k_cu_d8027f5d_40694cuda3std3__45__cpo5beginE,(_ZN39_INTERNAL_c6be380f_4_k_cu_d8027f5d_40694cuda3std3__441_GLOBAL__N__c6be380f_4_k_cu_d8027f5d_40696ignoreE - _ZN39_INTERNAL_c6be380f_4_k_cu_d8027f5d_40694cuda3std3__45__cpo5beginE)
_ZN39_INTERNAL_c6be380f_4_k_cu_d8027f5d_40694cuda3std3__45__cpo5beginE:
	.zero		1
	.type		_ZN39_INTERNAL_c6be380f_4_k_cu_d8027f5d_40694cuda3std3__441_GLOBAL__N__c6be380f_4_k_cu_d8027f5d_40696ignoreE,@object
	.size		_ZN39_INTERNAL_c6be380f_4_k_cu_d8027f5d_40694cuda3std3__441_GLOBAL__N__c6be380f_4_k_cu_d8027f5d_40696ignoreE,(_ZN39_INTERNAL_c6be380f_4_k_cu_d8027f5d_40694cute7productE - _ZN39_INTERNAL_c6be380f_4_k_cu_d8027f5d_40694cuda3std3__441_GLOBAL__N__c6be380f_4_k_cu_d8027f5d_40696ignoreE)
_ZN39_INTERNAL_c6be380f_4_k_cu_d8027f5d_40694cuda3std3__441_GLOBAL__N__c6be380f_4_k_cu_d8027f5d_40696ignoreE:
	.zero		1
	.type		_ZN39_INTERNAL_c6be380f_4_k_cu_d8027f5d_40694cute7productE,@object
	.size		_ZN39_INTERNAL_c6be380f_4_k_cu_d8027f5d_40694cute7productE,(_ZN39_INTERNAL_c6be380f_4_k_cu_d8027f5d_40694cuda3std3__45__cpo3endE - _ZN39_INTERNAL_c6be380f_4_k_cu_d8027f5d_40694cute7productE)
_ZN39_INTERNAL_c6be380f_4_k_cu_d8027f5d_40694cute7productE:
	.zero		1
	.type		_ZN39_INTERNAL_c6be380f_4_k_cu_d8027f5d_40694cuda3std3__45__cpo3endE,@object
	.size		_ZN39_INTERNAL_c6be380f_4_k_cu_d8027f5d_40694cuda3std3__45__cpo3endE,(_ZN39_INTERNAL_c6be380f_4_k_cu_d8027f5d_40694cuda3std3__419piecewise_constructE - _ZN39_INTERNAL_c6be380f_4_k_cu_d8027f5d_40694cuda3std3__45__cpo3endE)
_ZN39_INTERNAL_c6be380f_4_k_cu_d8027f5d_40694cuda3std3__45__cpo3endE:
	.zero		1
	.type		_ZN39_INTERNAL_c6be380f_4_k_cu_d8027f5d_40694cuda3std3__419piecewise_constructE,@object
	.size		_ZN39_INTERNAL_c6be380f_4_k_cu_d8027f5d_40694cuda3std3__419piecewise_constructE,(_ZN39_INTERNAL_c6be380f_4_k_cu_d8027f5d_40694cuda3std3__45__cpo4cendE - _ZN39_INTERNAL_c6be380f_4_k_cu_d8027f5d_40694cuda3std3__419piecewise_constructE)
_ZN39_INTERNAL_c6be380f_4_k_cu_d8027f5d_40694cuda3std3__419piecewise_constructE:
	.zero		1
	.type		_ZN39_INTERNAL_c6be380f_4_k_cu_d8027f5d_40694cuda3std3__45__cpo4cendE,@object
	.size		_ZN39_INTERNAL_c6be380f_4_k_cu_d8027f5d_40694cuda3std3__45__cpo4cendE,(_ZN39_INTERNAL_c6be380f_4_k_cu_d8027f5d_40694cuda3std6ranges3__45__cpo4swapE - _ZN39_INTERNAL_c6be380f_4_k_cu_d8027f5d_40694cuda3std3__45__cpo4cendE)
_ZN39_INTERNAL_c6be380f_4_k_cu_d8027f5d_40694cuda3std3__45__cpo4cendE:
	.zero		1
	.type		_ZN39_INTERNAL_c6be380f_4_k_cu_d8027f5d_40694cuda3std6ranges3__45__cpo4swapE,@object
	.size		_ZN39_INTERNAL_c6be380f_4_k_cu_d8027f5d_40694cuda3std6ranges3__45__cpo4swapE,(.L_8 - _ZN39_INTERNAL_c6be380f_4_k_cu_d8027f5d_40694cuda3std6ranges3__45__cpo4swapE)
_ZN39_INTERNAL_c6be380f_4_k_cu_d8027f5d_40694cuda3std6ranges3__45__cpo4swapE:
	.zero		1
.L_8:


//--------------------- .nv.constant0._ZN7cutlass13device_kernelINS_4gemm6kernel13GemmUniversalIN4cute5tupleIJiiiiEEENS1_10collective13CollectiveMmaINS1_34MainloopSm90TmaGmmaWarpSpecializedILi5ENS5_IJNS4_1CILi2EEENSA_ILi1EEESC_EEENS1_35KernelTmaWarpSpecializedCooperativeEEENS5_IJNSA_ILi256EEENSA_ILi128EEENSA_ILi64EEEEEENS_10bfloat16_tENS5_IJlSC_lEEESK_SL_NS4_8TiledMMAINS4_8MMA_AtomIJNS4_4SM904GMMA28MMA_64x128x16_F32BF16BF16_SSILNSP_5MajorE0ELSR_0ELNSP_7ScaleInE1ELSS_1EEEEEENS4_6LayoutISD_NS5_IJSC_NSA_ILi0EEESW_EEEEENS5_IJNS4_10UnderscoreESZ_SZ_EEEEENS4_13SM90_TMA_LOADENS4_14ComposedLayoutINS4_7SwizzleILi3ELi4ELi3EEENS4_18smem_ptr_flag_bitsILi16EEENSV_INS5_IJNSA_ILi8EEESI_EEENS5_IJSI_SC_EEEEEEEvNS4_8identityENS4_23SM90_TMA_LOAD_MULTICASTES1C_vS1D_EENS_8epilogue10collective6detail29Sm90TmaWarpSpecializedAdapterINS1H_15DefaultEpilogueISK_SL_SL_NS1G_6thread17LinearCombinationISK_Li1EffLNS1L_9ScaleType4KindE0ELNS_15FloatRoundStyleE2ESK_EENS1_15EpilogueDefaultEEEEEvvEEEEvNT_6ParamsE --------------------------
	.section	.nv.constant0._ZN7cutlass13device_kernelINS_4gemm6kernel13GemmUniversalIN4cute5tupleIJiiiiEEENS1_10collective13CollectiveMmaINS1_34MainloopSm90TmaGmmaWarpSpecializedILi5ENS5_IJNS4_1CILi2EEENSA_ILi1EEESC_EEENS1_35KernelTmaWarpSpecializedCooperativeEEENS5_IJNSA_ILi256EEENSA_ILi128EEENSA_ILi64EEEEEENS_10bfloat16_tENS5_IJlSC_lEEESK_SL_NS4_8TiledMMAINS4_8MMA_AtomIJNS4_4SM904GMMA28MMA_64x128x16_F32BF16BF16_SSILNSP_5MajorE0ELSR_0ELNSP_7ScaleInE1ELSS_1EEEEEENS4_6LayoutISD_NS5_IJSC_NSA_ILi0EEESW_EEEEENS5_IJNS4_10UnderscoreESZ_SZ_EEEEENS4_13SM90_TMA_LOADENS4_14ComposedLayoutINS4_7SwizzleILi3ELi4ELi3EEENS4_18smem_ptr_flag_bitsILi16EEENSV_INS5_IJNSA_ILi8EEESI_EEENS5_IJSI_SC_EEEEEEEvNS4_8identityENS4_23SM90_TMA_LOAD_MULTICASTES1C_vS1D_EENS_8epilogue10collective6detail29Sm90TmaWarpSpecializedAdapterINS1H_15DefaultEpilogueISK_SL_SL_NS1G_6thread17LinearCombinationISK_Li1EffLNS1L_9ScaleType4KindE0ELNS_15FloatRoundStyleE2ESK_EENS1_15EpilogueDefaultEEEEEvvEEEEvNT_6ParamsE,"a",@progbits
	.sectionflags	@""
	.align	4
.nv.constant0._ZN7cutlass13device_kernelINS_4gemm6kernel13GemmUniversalIN4cute5tupleIJiiiiEEENS1_10collective13CollectiveMmaINS1_34MainloopSm90TmaGmmaWarpSpecializedILi5ENS5_IJNS4_1CILi2EEENSA_ILi1EEESC_EEENS1_35KernelTmaWarpSpecializedCooperativeEEENS5_IJNSA_ILi256EEENSA_ILi128EEENSA_ILi64EEEEEENS_10bfloat16_tENS5_IJlSC_lEEESK_SL_NS4_8TiledMMAINS4_8MMA_AtomIJNS4_4SM904GMMA28MMA_64x128x16_F32BF16BF16_SSILNSP_5MajorE0ELSR_0ELNSP_7ScaleInE1ELSS_1EEEEEENS4_6LayoutISD_NS5_IJSC_NSA_ILi0EEESW_EEEEENS5_IJNS4_10UnderscoreESZ_SZ_EEEEENS4_13SM90_TMA_LOADENS4_14ComposedLayoutINS4_7SwizzleILi3ELi4ELi3EEENS4_18smem_ptr_flag_bitsILi16EEENSV_INS5_IJNSA_ILi8EEESI_EEENS5_IJSI_SC_EEEEEEEvNS4_8identityENS4_23SM90_TMA_LOAD_MULTICASTES1C_vS1D_EENS_8epilogue10collective6detail29Sm90TmaWarpSpecializedAdapterINS1H_15DefaultEpilogueISK_SL_SL_NS1G_6thread17LinearCombinationISK_Li1EffLNS1L_9ScaleType4KindE0ELNS_15FloatRoundStyleE2ESK_EENS1_15EpilogueDefaultEEEEEvvEEEEvNT_6ParamsE:
	.zero		1664


//--------------------- SYMBOLS --------------------------

	.type		.nv.reservedSmem.offset0,@object
	.size		.nv.reservedSmem.offset0,0x4
	.type		__assertfail,@function
